//
// Generated by NVIDIA NVVM Compiler
//
// Compiler Build ID: CL-36424714
// Cuda compilation tools, release 13.0, V13.0.88
// Based on NVVM 20.0.0
//

.version 9.0
.target sm_100
.address_size 64

	// .globl	_Z19gpu_convolve_globalPKfmmS0_mmPf
.const .align 4 .b8 c_mask[1444];

.visible .entry _Z19gpu_convolve_globalPKfmmS0_mmPf(
	.param .u64 .ptr .align 1 _Z19gpu_convolve_globalPKfmmS0_mmPf_param_0,
	.param .u64 _Z19gpu_convolve_globalPKfmmS0_mmPf_param_1,
	.param .u64 _Z19gpu_convolve_globalPKfmmS0_mmPf_param_2,
	.param .u64 .ptr .align 1 _Z19gpu_convolve_globalPKfmmS0_mmPf_param_3,
	.param .u64 _Z19gpu_convolve_globalPKfmmS0_mmPf_param_4,
	.param .u64 _Z19gpu_convolve_globalPKfmmS0_mmPf_param_5,
	.param .u64 .ptr .align 1 _Z19gpu_convolve_globalPKfmmS0_mmPf_param_6
)
{
	.reg .pred 	%p<64>;
	.reg .b32 	%r<47>;
	.reg .b32 	%f<99>;
	.reg .b64 	%rd<153>;

	ld.param.u64 	%rd31, [_Z19gpu_convolve_globalPKfmmS0_mmPf_param_0];
	ld.param.u64 	%rd26, [_Z19gpu_convolve_globalPKfmmS0_mmPf_param_1];
	ld.param.u64 	%rd32, [_Z19gpu_convolve_globalPKfmmS0_mmPf_param_2];
	ld.param.u64 	%rd33, [_Z19gpu_convolve_globalPKfmmS0_mmPf_param_3];
	ld.param.u64 	%rd28, [_Z19gpu_convolve_globalPKfmmS0_mmPf_param_4];
	ld.param.u64 	%rd29, [_Z19gpu_convolve_globalPKfmmS0_mmPf_param_5];
	cvta.to.global.u64 	%rd1, %rd33;
	cvta.to.global.u64 	%rd2, %rd31;
	mov.u32 	%r21, %ctaid.x;
	mov.u32 	%r22, %ntid.x;
	mul.lo.s32 	%r23, %r21, %r22;
	mov.u32 	%r24, %tid.x;
	mul.lo.s32 	%r25, %r23, %r24;
	mov.u32 	%r26, %ctaid.y;
	mov.u32 	%r27, %ntid.y;
	mul.lo.s32 	%r28, %r26, %r27;
	mov.u32 	%r29, %tid.y;
	mul.lo.s32 	%r30, %r28, %r29;
	cvt.s64.s32 	%rd3, %r25;
	setp.le.u64 	%p1, %rd26, %rd3;
	cvt.s64.s32 	%rd4, %r30;
	setp.le.u64 	%p2, %rd32, %rd4;
	or.pred  	%p3, %p1, %p2;
	@%p3 bra 	$L__BB0_46;
	setp.eq.s64 	%p4, %rd29, 0;
	mov.f32 	%f77, 0f00000000;
	@%p4 bra 	$L__BB0_45;
	shr.u64 	%rd35, %rd29, 1;
	shr.u64 	%rd36, %rd28, 1;
	cvt.u32.u64 	%r1, %rd35;
	cvt.u32.u64 	%r2, %rd36;
	add.s64 	%rd5, %rd28, -1;
	and.b64  	%rd6, %rd28, 7;
	and.b64  	%rd7, %rd28, 3;
	and.b64  	%rd8, %rd28, -8;
	neg.s64 	%rd9, %rd8;
	mov.f32 	%f77, 0f00000000;
	mov.b64 	%rd147, 0;
	cvt.u32.u64 	%r32, %rd4;
	cvt.u32.u64 	%r43, %rd3;
$L__BB0_3:
	setp.eq.s64 	%p5, %rd28, 0;
	cvt.u32.u64 	%r33, %rd147;
	sub.s32 	%r34, %r33, %r1;
	add.s32 	%r3, %r34, %r32;
	setp.lt.s32 	%p6, %r3, 0;
	cvt.s64.s32 	%rd37, %r3;
	setp.le.u64 	%p7, %rd32, %rd37;
	or.pred  	%p8, %p6, %p7;
	or.pred  	%p9, %p8, %p5;
	@%p9 bra 	$L__BB0_44;
	setp.lt.u64 	%p10, %rd5, 7;
	cvt.u64.u32 	%rd39, %r3;
	mul.lo.s64 	%rd11, %rd26, %rd39;
	mul.lo.s64 	%rd12, %rd147, %rd28;
	mov.b64 	%rd151, 0;
	@%p10 bra 	$L__BB0_23;
	cvt.u32.u64 	%r35, %rd3;
	sub.s32 	%r36, %r35, %r2;
	add.s32 	%r46, %r36, 3;
	mul.lo.s64 	%rd41, %rd28, %rd147;
	shl.b64 	%rd42, %rd41, 2;
	add.s64 	%rd148, %rd1, %rd42;
	mov.b64 	%rd149, 0;
$L__BB0_6:
	.pragma "nounroll";
	add.s32 	%r6, %r46, -3;
	setp.lt.s32 	%p11, %r6, 0;
	cvt.s64.s32 	%rd43, %r6;
	setp.le.u64 	%p12, %rd26, %rd43;
	or.pred  	%p13, %p11, %p12;
	@%p13 bra 	$L__BB0_8;
	cvt.u64.u32 	%rd44, %r6;
	add.s64 	%rd45, %rd11, %rd44;
	shl.b64 	%rd46, %rd45, 2;
	add.s64 	%rd47, %rd2, %rd46;
	ld.global.f32 	%f43, [%rd47];
	ld.global.f32 	%f44, [%rd148];
	fma.rn.f32 	%f77, %f43, %f44, %f77;
$L__BB0_8:
	add.s32 	%r7, %r46, -2;
	setp.lt.s32 	%p14, %r7, 0;
	cvt.s64.s32 	%rd48, %r7;
	setp.le.u64 	%p15, %rd26, %rd48;
	or.pred  	%p16, %p14, %p15;
	and.b64  	%rd49, %rd149, 4294967288;
	add.s64 	%rd50, %rd12, %rd49;
	shl.b64 	%rd51, %rd50, 2;
	add.s64 	%rd16, %rd1, %rd51;
	@%p16 bra 	$L__BB0_10;
	cvt.u64.u32 	%rd52, %r7;
	add.s64 	%rd53, %rd11, %rd52;
	shl.b64 	%rd54, %rd53, 2;
	add.s64 	%rd55, %rd2, %rd54;
	ld.global.f32 	%f45, [%rd55];
	ld.global.f32 	%f46, [%rd16+4];
	fma.rn.f32 	%f77, %f45, %f46, %f77;
$L__BB0_10:
	add.s32 	%r8, %r46, -1;
	setp.lt.s32 	%p17, %r8, 0;
	cvt.s64.s32 	%rd56, %r8;
	setp.le.u64 	%p18, %rd26, %rd56;
	or.pred  	%p19, %p17, %p18;
	@%p19 bra 	$L__BB0_12;
	cvt.u64.u32 	%rd57, %r8;
	add.s64 	%rd58, %rd11, %rd57;
	shl.b64 	%rd59, %rd58, 2;
	add.s64 	%rd60, %rd2, %rd59;
	ld.global.f32 	%f47, [%rd60];
	ld.global.f32 	%f48, [%rd16+8];
	fma.rn.f32 	%f77, %f47, %f48, %f77;
$L__BB0_12:
	add.s32 	%r9, %r46, 4;
	setp.lt.s32 	%p20, %r46, 0;
	cvt.s64.s32 	%rd61, %r46;
	setp.le.u64 	%p21, %rd26, %rd61;
	or.pred  	%p22, %p20, %p21;
	@%p22 bra 	$L__BB0_14;
	cvt.u64.u32 	%rd62, %r46;
	add.s64 	%rd63, %rd11, %rd62;
	shl.b64 	%rd64, %rd63, 2;
	add.s64 	%rd65, %rd2, %rd64;
	ld.global.f32 	%f49, [%rd65];
	ld.global.f32 	%f50, [%rd16+12];
	fma.rn.f32 	%f77, %f49, %f50, %f77;
$L__BB0_14:
	add.s32 	%r10, %r46, 1;
	setp.lt.s32 	%p23, %r10, 0;
	cvt.s64.s32 	%rd66, %r10;
	setp.le.u64 	%p24, %rd26, %rd66;
	or.pred  	%p25, %p23, %p24;
	@%p25 bra 	$L__BB0_16;
	cvt.u64.u32 	%rd67, %r10;
	add.s64 	%rd68, %rd11, %rd67;
	shl.b64 	%rd69, %rd68, 2;
	add.s64 	%rd70, %rd2, %rd69;
	ld.global.f32 	%f51, [%rd70];
	ld.global.f32 	%f52, [%rd16+16];
	fma.rn.f32 	%f77, %f51, %f52, %f77;
$L__BB0_16:
	add.s32 	%r11, %r46, 2;
	setp.lt.s32 	%p26, %r11, 0;
	cvt.s64.s32 	%rd71, %r11;
	setp.le.u64 	%p27, %rd26, %rd71;
	or.pred  	%p28, %p26, %p27;
	@%p28 bra 	$L__BB0_18;
	cvt.u64.u32 	%rd72, %r11;
	add.s64 	%rd73, %rd11, %rd72;
	shl.b64 	%rd74, %rd73, 2;
	add.s64 	%rd75, %rd2, %rd74;
	ld.global.f32 	%f53, [%rd75];
	ld.global.f32 	%f54, [%rd16+20];
	fma.rn.f32 	%f77, %f53, %f54, %f77;
$L__BB0_18:
	add.s32 	%r12, %r46, 3;
	setp.lt.s32 	%p29, %r12, 0;
	cvt.s64.s32 	%rd76, %r12;
	setp.le.u64 	%p30, %rd26, %rd76;
	or.pred  	%p31, %p29, %p30;
	@%p31 bra 	$L__BB0_20;
	cvt.u64.u32 	%rd77, %r12;
	add.s64 	%rd78, %rd11, %rd77;
	shl.b64 	%rd79, %rd78, 2;
	add.s64 	%rd80, %rd2, %rd79;
	ld.global.f32 	%f55, [%rd80];
	ld.global.f32 	%f56, [%rd16+24];
	fma.rn.f32 	%f77, %f55, %f56, %f77;
$L__BB0_20:
	setp.lt.s32 	%p32, %r9, 0;
	cvt.s64.s32 	%rd81, %r9;
	setp.le.u64 	%p33, %rd26, %rd81;
	or.pred  	%p34, %p32, %p33;
	@%p34 bra 	$L__BB0_22;
	cvt.u64.u32 	%rd82, %r9;
	add.s64 	%rd83, %rd11, %rd82;
	shl.b64 	%rd84, %rd83, 2;
	add.s64 	%rd85, %rd2, %rd84;
	ld.global.f32 	%f57, [%rd85];
	ld.global.f32 	%f58, [%rd16+28];
	fma.rn.f32 	%f77, %f57, %f58, %f77;
$L__BB0_22:
	add.s64 	%rd149, %rd149, 8;
	add.s64 	%rd86, %rd9, %rd149;
	add.s32 	%r46, %r46, 8;
	add.s64 	%rd148, %rd148, 32;
	setp.ne.s64 	%p35, %rd86, 0;
	mov.u64 	%rd151, %rd8;
	@%p35 bra 	$L__BB0_6;
$L__BB0_23:
	setp.eq.s64 	%p36, %rd6, 0;
	@%p36 bra 	$L__BB0_44;
	add.s64 	%rd87, %rd6, -1;
	setp.lt.u64 	%p37, %rd87, 3;
	@%p37 bra 	$L__BB0_34;
	cvt.u32.u64 	%r38, %rd151;
	sub.s32 	%r39, %r38, %r2;
	add.s32 	%r14, %r39, %r43;
	setp.lt.s32 	%p38, %r14, 0;
	cvt.s64.s32 	%rd88, %r14;
	setp.le.u64 	%p39, %rd26, %rd88;
	or.pred  	%p40, %p38, %p39;
	@%p40 bra 	$L__BB0_27;
	cvt.u64.u32 	%rd89, %r14;
	add.s64 	%rd90, %rd11, %rd89;
	shl.b64 	%rd91, %rd90, 2;
	add.s64 	%rd92, %rd2, %rd91;
	ld.global.f32 	%f60, [%rd92];
	add.s64 	%rd93, %rd151, %rd12;
	shl.b64 	%rd94, %rd93, 2;
	add.s64 	%rd95, %rd1, %rd94;
	ld.global.f32 	%f61, [%rd95];
	fma.rn.f32 	%f77, %f60, %f61, %f77;
$L__BB0_27:
	add.s32 	%r15, %r14, 1;
	setp.lt.s32 	%p41, %r15, 0;
	cvt.s64.s32 	%rd96, %r15;
	setp.le.u64 	%p42, %rd26, %rd96;
	or.pred  	%p43, %p41, %p42;
	and.b64  	%rd97, %rd151, 4294967295;
	add.s64 	%rd98, %rd12, %rd97;
	shl.b64 	%rd99, %rd98, 2;
	add.s64 	%rd20, %rd1, %rd99;
	@%p43 bra 	$L__BB0_29;
	cvt.u64.u32 	%rd100, %r15;
	add.s64 	%rd101, %rd11, %rd100;
	shl.b64 	%rd102, %rd101, 2;
	add.s64 	%rd103, %rd2, %rd102;
	ld.global.f32 	%f62, [%rd103];
	ld.global.f32 	%f63, [%rd20+4];
	fma.rn.f32 	%f77, %f62, %f63, %f77;
$L__BB0_29:
	add.s32 	%r16, %r14, 2;
	setp.lt.s32 	%p44, %r16, 0;
	cvt.s64.s32 	%rd104, %r16;
	setp.le.u64 	%p45, %rd26, %rd104;
	or.pred  	%p46, %p44, %p45;
	@%p46 bra 	$L__BB0_31;
	cvt.u64.u32 	%rd105, %r16;
	add.s64 	%rd106, %rd11, %rd105;
	shl.b64 	%rd107, %rd106, 2;
	add.s64 	%rd108, %rd2, %rd107;
	ld.global.f32 	%f64, [%rd108];
	ld.global.f32 	%f65, [%rd20+8];
	fma.rn.f32 	%f77, %f64, %f65, %f77;
$L__BB0_31:
	add.s32 	%r17, %r14, 3;
	setp.lt.s32 	%p47, %r17, 0;
	cvt.s64.s32 	%rd109, %r17;
	setp.le.u64 	%p48, %rd26, %rd109;
	or.pred  	%p49, %p47, %p48;
	@%p49 bra 	$L__BB0_33;
	cvt.u64.u32 	%rd110, %r17;
	add.s64 	%rd111, %rd11, %rd110;
	shl.b64 	%rd112, %rd111, 2;
	add.s64 	%rd113, %rd2, %rd112;
	ld.global.f32 	%f66, [%rd113];
	ld.global.f32 	%f67, [%rd20+12];
	fma.rn.f32 	%f77, %f66, %f67, %f77;
$L__BB0_33:
	add.s64 	%rd114, %rd151, 4;
	and.b64  	%rd151, %rd114, 4294967295;
$L__BB0_34:
	setp.eq.s64 	%p50, %rd7, 0;
	@%p50 bra 	$L__BB0_44;
	setp.eq.s64 	%p51, %rd7, 1;
	@%p51 bra 	$L__BB0_41;
	cvt.u32.u64 	%r41, %rd151;
	sub.s32 	%r42, %r41, %r2;
	add.s32 	%r18, %r42, %r43;
	setp.lt.s32 	%p52, %r18, 0;
	cvt.s64.s32 	%rd115, %r18;
	setp.le.u64 	%p53, %rd26, %rd115;
	or.pred  	%p54, %p52, %p53;
	@%p54 bra 	$L__BB0_38;
	cvt.u64.u32 	%rd116, %r18;
	add.s64 	%rd117, %rd11, %rd116;
	shl.b64 	%rd118, %rd117, 2;
	add.s64 	%rd119, %rd2, %rd118;
	ld.global.f32 	%f69, [%rd119];
	add.s64 	%rd120, %rd151, %rd12;
	shl.b64 	%rd121, %rd120, 2;
	add.s64 	%rd122, %rd1, %rd121;
	ld.global.f32 	%f70, [%rd122];
	fma.rn.f32 	%f77, %f69, %f70, %f77;
$L__BB0_38:
	add.s32 	%r19, %r18, 1;
	setp.lt.s32 	%p55, %r19, 0;
	cvt.s64.s32 	%rd123, %r19;
	setp.le.u64 	%p56, %rd26, %rd123;
	or.pred  	%p57, %p55, %p56;
	@%p57 bra 	$L__BB0_40;
	cvt.u64.u32 	%rd124, %r19;
	add.s64 	%rd125, %rd11, %rd124;
	shl.b64 	%rd126, %rd125, 2;
	add.s64 	%rd127, %rd2, %rd126;
	ld.global.f32 	%f71, [%rd127];
	and.b64  	%rd128, %rd151, 4294967295;
	add.s64 	%rd129, %rd12, %rd128;
	shl.b64 	%rd130, %rd129, 2;
	add.s64 	%rd131, %rd1, %rd130;
	ld.global.f32 	%f72, [%rd131+4];
	fma.rn.f32 	%f77, %f71, %f72, %f77;
$L__BB0_40:
	add.s64 	%rd132, %rd151, 2;
	and.b64  	%rd151, %rd132, 4294967295;
$L__BB0_41:
	and.b64  	%rd133, %rd28, 1;
	setp.eq.b64 	%p58, %rd133, 1;
	not.pred 	%p59, %p58;
	@%p59 bra 	$L__BB0_44;
	cvt.u32.u64 	%r44, %rd151;
	sub.s32 	%r45, %r44, %r2;
	add.s32 	%r20, %r45, %r43;
	setp.lt.s32 	%p60, %r20, 0;
	cvt.s64.s32 	%rd134, %r20;
	setp.le.u64 	%p61, %rd26, %rd134;
	or.pred  	%p62, %p60, %p61;
	@%p62 bra 	$L__BB0_44;
	cvt.u64.u32 	%rd135, %r20;
	add.s64 	%rd136, %rd11, %rd135;
	shl.b64 	%rd137, %rd136, 2;
	add.s64 	%rd138, %rd2, %rd137;
	ld.global.f32 	%f73, [%rd138];
	add.s64 	%rd139, %rd151, %rd12;
	shl.b64 	%rd140, %rd139, 2;
	add.s64 	%rd141, %rd1, %rd140;
	ld.global.f32 	%f74, [%rd141];
	fma.rn.f32 	%f77, %f73, %f74, %f77;
$L__BB0_44:
	add.s64 	%rd147, %rd147, 1;
	setp.gt.u64 	%p63, %rd29, %rd147;
	@%p63 bra 	$L__BB0_3;
$L__BB0_45:
	ld.param.u64 	%rd146, [_Z19gpu_convolve_globalPKfmmS0_mmPf_param_6];
	mad.lo.s64 	%rd142, %rd26, %rd4, %rd3;
	cvta.to.global.u64 	%rd143, %rd146;
	shl.b64 	%rd144, %rd142, 2;
	add.s64 	%rd145, %rd143, %rd144;
	st.global.f32 	[%rd145], %f77;
$L__BB0_46:
	ret;

}
	// .globl	_Z27gpu_upscale_bilinear_globalPKfPfiiii
.visible .entry _Z27gpu_upscale_bilinear_globalPKfPfiiii(
	.param .u64 .ptr .align 1 _Z27gpu_upscale_bilinear_globalPKfPfiiii_param_0,
	.param .u64 .ptr .align 1 _Z27gpu_upscale_bilinear_globalPKfPfiiii_param_1,
	.param .u32 _Z27gpu_upscale_bilinear_globalPKfPfiiii_param_2,
	.param .u32 _Z27gpu_upscale_bilinear_globalPKfPfiiii_param_3,
	.param .u32 _Z27gpu_upscale_bilinear_globalPKfPfiiii_param_4,
	.param .u32 _Z27gpu_upscale_bilinear_globalPKfPfiiii_param_5
)
{
	.reg .pred 	%p<6>;
	.reg .b32 	%r<32>;
	.reg .b32 	%f<32>;
	.reg .b64 	%rd<15>;

	ld.param.u64 	%rd1, [_Z27gpu_upscale_bilinear_globalPKfPfiiii_param_0];
	ld.param.u64 	%rd2, [_Z27gpu_upscale_bilinear_globalPKfPfiiii_param_1];
	ld.param.u32 	%r3, [_Z27gpu_upscale_bilinear_globalPKfPfiiii_param_2];
	ld.param.u32 	%r4, [_Z27gpu_upscale_bilinear_globalPKfPfiiii_param_3];
	ld.param.u32 	%r5, [_Z27gpu_upscale_bilinear_globalPKfPfiiii_param_4];
	ld.param.u32 	%r7, [_Z27gpu_upscale_bilinear_globalPKfPfiiii_param_5];
	mov.u32 	%r8, %ctaid.x;
	mov.u32 	%r9, %ntid.x;
	mov.u32 	%r10, %tid.x;
	mad.lo.s32 	%r1, %r8, %r9, %r10;
	mov.u32 	%r11, %ctaid.y;
	mov.u32 	%r12, %ntid.y;
	mov.u32 	%r13, %tid.y;
	mad.lo.s32 	%r14, %r11, %r12, %r13;
	setp.ge.s32 	%p1, %r1, %r5;
	setp.ge.s32 	%p2, %r14, %r7;
	or.pred  	%p3, %p1, %p2;
	@%p3 bra 	$L__BB1_2;
	cvta.to.global.u64 	%rd3, %rd1;
	cvta.to.global.u64 	%rd4, %rd2;
	cvt.rn.f32.s32 	%f1, %r3;
	cvt.rn.f32.s32 	%f2, %r5;
	div.rn.f32 	%f3, %f1, %f2;
	cvt.rn.f32.s32 	%f4, %r4;
	cvt.rn.f32.u32 	%f5, %r7;
	div.rn.f32 	%f6, %f4, %f5;
	cvt.rn.f32.s32 	%f7, %r1;
	add.f32 	%f8, %f7, 0f3F000000;
	fma.rn.f32 	%f9, %f8, %f3, 0fBF000000;
	cvt.rn.f32.u32 	%f10, %r14;
	add.f32 	%f11, %f10, 0f3F000000;
	fma.rn.f32 	%f12, %f11, %f6, 0fBF000000;
	cvt.rmi.f32.f32 	%f13, %f9;
	cvt.rzi.s32.f32 	%r15, %f13;
	cvt.rmi.f32.f32 	%f14, %f12;
	cvt.rzi.s32.f32 	%r16, %f14;
	add.s32 	%r17, %r15, 1;
	add.s32 	%r18, %r16, 1;
	cvt.rn.f32.s32 	%f15, %r15;
	sub.f32 	%f16, %f9, %f15;
	cvt.rn.f32.s32 	%f17, %r16;
	sub.f32 	%f18, %f12, %f17;
	max.s32 	%r19, %r15, 0;
	max.s32 	%r20, %r16, 0;
	setp.lt.s32 	%p4, %r17, %r3;
	add.s32 	%r21, %r3, -1;
	selp.b32 	%r22, %r17, %r21, %p4;
	setp.lt.s32 	%p5, %r18, %r4;
	add.s32 	%r23, %r4, -1;
	selp.b32 	%r24, %r18, %r23, %p5;
	mul.lo.s32 	%r25, %r20, %r3;
	add.s32 	%r26, %r25, %r19;
	mul.wide.s32 	%rd5, %r26, 4;
	add.s64 	%rd6, %rd3, %rd5;
	ld.global.f32 	%f19, [%rd6];
	add.s32 	%r27, %r25, %r22;
	mul.wide.s32 	%rd7, %r27, 4;
	add.s64 	%rd8, %rd3, %rd7;
	ld.global.f32 	%f20, [%rd8];
	mul.lo.s32 	%r28, %r24, %r3;
	add.s32 	%r29, %r28, %r19;
	mul.wide.s32 	%rd9, %r29, 4;
	add.s64 	%rd10, %rd3, %rd9;
	ld.global.f32 	%f21, [%rd10];
	add.s32 	%r30, %r28, %r22;
	mul.wide.s32 	%rd11, %r30, 4;
	add.s64 	%rd12, %rd3, %rd11;
	ld.global.f32 	%f22, [%rd12];
	mov.f32 	%f23, 0f3F800000;
	sub.f32 	%f24, %f23, %f16;
	mul.f32 	%f25, %f16, %f20;
	fma.rn.f32 	%f26, %f24, %f19, %f25;
	mul.f32 	%f27, %f16, %f22;
	fma.rn.f32 	%f28, %f24, %f21, %f27;
	sub.f32 	%f29, %f23, %f18;
	mul.f32 	%f30, %f18, %f28;
	fma.rn.f32 	%f31, %f29, %f26, %f30;
	mad.lo.s32 	%r31, %r5, %r14, %r1;
	mul.wide.s32 	%rd13, %r31, 4;
	add.s64 	%rd14, %rd4, %rd13;
	st.global.f32 	[%rd14], %f31;
$L__BB1_2:
	ret;

}
	// .globl	_Z19gpu_convolve_globalPKfS0_Pfiiii
.visible .entry _Z19gpu_convolve_globalPKfS0_Pfiiii(
	.param .u64 .ptr .align 1 _Z19gpu_convolve_globalPKfS0_Pfiiii_param_0,
	.param .u64 .ptr .align 1 _Z19gpu_convolve_globalPKfS0_Pfiiii_param_1,
	.param .u64 .ptr .align 1 _Z19gpu_convolve_globalPKfS0_Pfiiii_param_2,
	.param .u32 _Z19gpu_convolve_globalPKfS0_Pfiiii_param_3,
	.param .u32 _Z19gpu_convolve_globalPKfS0_Pfiiii_param_4,
	.param .u32 _Z19gpu_convolve_globalPKfS0_Pfiiii_param_5,
	.param .u32 _Z19gpu_convolve_globalPKfS0_Pfiiii_param_6
)
{
	.reg .pred 	%p<63>;
	.reg .b32 	%r<70>;
	.reg .b32 	%f<99>;
	.reg .b64 	%rd<40>;

	ld.param.u64 	%rd9, [_Z19gpu_convolve_globalPKfS0_Pfiiii_param_0];
	ld.param.u64 	%rd10, [_Z19gpu_convolve_globalPKfS0_Pfiiii_param_1];
	ld.param.u64 	%rd8, [_Z19gpu_convolve_globalPKfS0_Pfiiii_param_2];
	ld.param.u32 	%r25, [_Z19gpu_convolve_globalPKfS0_Pfiiii_param_3];
	ld.param.u32 	%r29, [_Z19gpu_convolve_globalPKfS0_Pfiiii_param_4];
	ld.param.u32 	%r27, [_Z19gpu_convolve_globalPKfS0_Pfiiii_param_5];
	ld.param.u32 	%r28, [_Z19gpu_convolve_globalPKfS0_Pfiiii_param_6];
	cvta.to.global.u64 	%rd1, %rd10;
	cvta.to.global.u64 	%rd2, %rd9;
	mov.u32 	%r30, %ctaid.x;
	mov.u32 	%r31, %ntid.x;
	mov.u32 	%r32, %tid.x;
	mad.lo.s32 	%r1, %r30, %r31, %r32;
	mov.u32 	%r33, %ctaid.y;
	mov.u32 	%r34, %ntid.y;
	mov.u32 	%r35, %tid.y;
	mad.lo.s32 	%r36, %r33, %r34, %r35;
	setp.ge.s32 	%p1, %r1, %r25;
	setp.ge.s32 	%p2, %r36, %r29;
	or.pred  	%p3, %p1, %p2;
	@%p3 bra 	$L__BB2_46;
	setp.lt.s32 	%p4, %r28, 1;
	mov.f32 	%f77, 0f00000000;
	@%p4 bra 	$L__BB2_45;
	shr.u32 	%r38, %r28, 1;
	shr.u32 	%r39, %r27, 31;
	add.s32 	%r40, %r27, %r39;
	shr.s32 	%r41, %r40, 1;
	sub.s32 	%r3, %r36, %r38;
	sub.s32 	%r4, %r1, %r41;
	and.b32  	%r5, %r27, 7;
	and.b32  	%r6, %r27, 3;
	and.b32  	%r7, %r27, 2147483640;
	and.b32  	%r8, %r27, 1;
	mov.f32 	%f77, 0f00000000;
	mov.b32 	%r65, 0;
$L__BB2_3:
	setp.lt.s32 	%p5, %r27, 1;
	add.s32 	%r10, %r3, %r65;
	setp.lt.s32 	%p6, %r10, 0;
	setp.ge.s32 	%p7, %r10, %r29;
	or.pred  	%p8, %p6, %p5;
	or.pred  	%p9, %p8, %p7;
	@%p9 bra 	$L__BB2_44;
	setp.lt.u32 	%p10, %r27, 8;
	mul.lo.s32 	%r11, %r10, %r25;
	mul.lo.s32 	%r12, %r65, %r27;
	mov.b32 	%r68, 0;
	@%p10 bra 	$L__BB2_23;
	mov.b32 	%r66, 0;
	cvt.u64.u32 	%rd14, %r12;
$L__BB2_6:
	.pragma "nounroll";
	add.s32 	%r14, %r4, %r66;
	setp.lt.s32 	%p11, %r14, 0;
	setp.ge.s32 	%p12, %r14, %r25;
	or.pred  	%p13, %p11, %p12;
	add.s32 	%r44, %r14, %r11;
	mul.wide.s32 	%rd11, %r44, 4;
	add.s64 	%rd3, %rd2, %rd11;
	@%p13 bra 	$L__BB2_8;
	ld.global.f32 	%f43, [%rd3];
	add.s32 	%r45, %r66, %r12;
	mul.wide.u32 	%rd12, %r45, 4;
	add.s64 	%rd13, %rd1, %rd12;
	ld.global.f32 	%f44, [%rd13];
	fma.rn.f32 	%f77, %f43, %f44, %f77;
$L__BB2_8:
	add.s32 	%r46, %r14, 1;
	setp.lt.s32 	%p14, %r46, 0;
	setp.ge.s32 	%p15, %r46, %r25;
	or.pred  	%p16, %p14, %p15;
	cvt.u64.u32 	%rd15, %r66;
	add.s64 	%rd16, %rd15, %rd14;
	shl.b64 	%rd17, %rd16, 2;
	add.s64 	%rd4, %rd1, %rd17;
	@%p16 bra 	$L__BB2_10;
	ld.global.f32 	%f45, [%rd3+4];
	ld.global.f32 	%f46, [%rd4+4];
	fma.rn.f32 	%f77, %f45, %f46, %f77;
$L__BB2_10:
	add.s32 	%r47, %r14, 2;
	setp.lt.s32 	%p17, %r47, 0;
	setp.ge.s32 	%p18, %r47, %r25;
	or.pred  	%p19, %p17, %p18;
	@%p19 bra 	$L__BB2_12;
	ld.global.f32 	%f47, [%rd3+8];
	ld.global.f32 	%f48, [%rd4+8];
	fma.rn.f32 	%f77, %f47, %f48, %f77;
$L__BB2_12:
	add.s32 	%r48, %r14, 3;
	setp.lt.s32 	%p20, %r48, 0;
	setp.ge.s32 	%p21, %r48, %r25;
	or.pred  	%p22, %p20, %p21;
	@%p22 bra 	$L__BB2_14;
	ld.global.f32 	%f49, [%rd3+12];
	ld.global.f32 	%f50, [%rd4+12];
	fma.rn.f32 	%f77, %f49, %f50, %f77;
$L__BB2_14:
	add.s32 	%r49, %r14, 4;
	setp.lt.s32 	%p23, %r49, 0;
	setp.ge.s32 	%p24, %r49, %r25;
	or.pred  	%p25, %p23, %p24;
	@%p25 bra 	$L__BB2_16;
	ld.global.f32 	%f51, [%rd3+16];
	ld.global.f32 	%f52, [%rd4+16];
	fma.rn.f32 	%f77, %f51, %f52, %f77;
$L__BB2_16:
	add.s32 	%r50, %r14, 5;
	setp.lt.s32 	%p26, %r50, 0;
	setp.ge.s32 	%p27, %r50, %r25;
	or.pred  	%p28, %p26, %p27;
	@%p28 bra 	$L__BB2_18;
	ld.global.f32 	%f53, [%rd3+20];
	ld.global.f32 	%f54, [%rd4+20];
	fma.rn.f32 	%f77, %f53, %f54, %f77;
$L__BB2_18:
	add.s32 	%r51, %r14, 6;
	setp.lt.s32 	%p29, %r51, 0;
	setp.ge.s32 	%p30, %r51, %r25;
	or.pred  	%p31, %p29, %p30;
	@%p31 bra 	$L__BB2_20;
	ld.global.f32 	%f55, [%rd3+24];
	ld.global.f32 	%f56, [%rd4+24];
	fma.rn.f32 	%f77, %f55, %f56, %f77;
$L__BB2_20:
	add.s32 	%r52, %r14, 7;
	setp.lt.s32 	%p32, %r52, 0;
	setp.ge.s32 	%p33, %r52, %r25;
	or.pred  	%p34, %p32, %p33;
	@%p34 bra 	$L__BB2_22;
	ld.global.f32 	%f57, [%rd3+28];
	ld.global.f32 	%f58, [%rd4+28];
	fma.rn.f32 	%f77, %f57, %f58, %f77;
$L__BB2_22:
	add.s32 	%r66, %r66, 8;
	setp.ne.s32 	%p35, %r66, %r7;
	mov.u32 	%r68, %r7;
	@%p35 bra 	$L__BB2_6;
$L__BB2_23:
	setp.eq.s32 	%p36, %r5, 0;
	@%p36 bra 	$L__BB2_44;
	add.s32 	%r53, %r5, -1;
	setp.lt.u32 	%p37, %r53, 3;
	@%p37 bra 	$L__BB2_34;
	add.s32 	%r17, %r4, %r68;
	setp.lt.s32 	%p38, %r17, 0;
	setp.ge.s32 	%p39, %r17, %r25;
	or.pred  	%p40, %p38, %p39;
	add.s32 	%r54, %r17, %r11;
	mul.wide.s32 	%rd18, %r54, 4;
	add.s64 	%rd5, %rd2, %rd18;
	@%p40 bra 	$L__BB2_27;
	ld.global.f32 	%f60, [%rd5];
	add.s32 	%r55, %r68, %r12;
	mul.wide.u32 	%rd19, %r55, 4;
	add.s64 	%rd20, %rd1, %rd19;
	ld.global.f32 	%f61, [%rd20];
	fma.rn.f32 	%f77, %f60, %f61, %f77;
$L__BB2_27:
	add.s32 	%r56, %r17, 1;
	setp.lt.s32 	%p41, %r56, 0;
	setp.ge.s32 	%p42, %r56, %r25;
	or.pred  	%p43, %p41, %p42;
	cvt.u64.u32 	%rd21, %r12;
	cvt.u64.u32 	%rd22, %r68;
	add.s64 	%rd23, %rd22, %rd21;
	shl.b64 	%rd24, %rd23, 2;
	add.s64 	%rd6, %rd1, %rd24;
	@%p43 bra 	$L__BB2_29;
	ld.global.f32 	%f62, [%rd5+4];
	ld.global.f32 	%f63, [%rd6+4];
	fma.rn.f32 	%f77, %f62, %f63, %f77;
$L__BB2_29:
	add.s32 	%r57, %r17, 2;
	setp.lt.s32 	%p44, %r57, 0;
	setp.ge.s32 	%p45, %r57, %r25;
	or.pred  	%p46, %p44, %p45;
	@%p46 bra 	$L__BB2_31;
	ld.global.f32 	%f64, [%rd5+8];
	ld.global.f32 	%f65, [%rd6+8];
	fma.rn.f32 	%f77, %f64, %f65, %f77;
$L__BB2_31:
	add.s32 	%r58, %r17, 3;
	setp.lt.s32 	%p47, %r58, 0;
	setp.ge.s32 	%p48, %r58, %r25;
	or.pred  	%p49, %p47, %p48;
	@%p49 bra 	$L__BB2_33;
	ld.global.f32 	%f66, [%rd5+12];
	ld.global.f32 	%f67, [%rd6+12];
	fma.rn.f32 	%f77, %f66, %f67, %f77;
$L__BB2_33:
	add.s32 	%r68, %r68, 4;
$L__BB2_34:
	setp.eq.s32 	%p50, %r6, 0;
	@%p50 bra 	$L__BB2_44;
	setp.eq.s32 	%p51, %r6, 1;
	@%p51 bra 	$L__BB2_41;
	add.s32 	%r20, %r4, %r68;
	setp.lt.s32 	%p52, %r20, 0;
	setp.ge.s32 	%p53, %r20, %r25;
	or.pred  	%p54, %p52, %p53;
	add.s32 	%r59, %r20, %r11;
	mul.wide.s32 	%rd25, %r59, 4;
	add.s64 	%rd7, %rd2, %rd25;
	@%p54 bra 	$L__BB2_38;
	ld.global.f32 	%f69, [%rd7];
	add.s32 	%r60, %r68, %r12;
	mul.wide.u32 	%rd26, %r60, 4;
	add.s64 	%rd27, %rd1, %rd26;
	ld.global.f32 	%f70, [%rd27];
	fma.rn.f32 	%f77, %f69, %f70, %f77;
$L__BB2_38:
	add.s32 	%r61, %r20, 1;
	setp.lt.s32 	%p55, %r61, 0;
	setp.ge.s32 	%p56, %r61, %r25;
	or.pred  	%p57, %p55, %p56;
	@%p57 bra 	$L__BB2_40;
	ld.global.f32 	%f71, [%rd7+4];
	cvt.u64.u32 	%rd28, %r12;
	cvt.u64.u32 	%rd29, %r68;
	add.s64 	%rd30, %rd29, %rd28;
	shl.b64 	%rd31, %rd30, 2;
	add.s64 	%rd32, %rd1, %rd31;
	ld.global.f32 	%f72, [%rd32+4];
	fma.rn.f32 	%f77, %f71, %f72, %f77;
$L__BB2_40:
	add.s32 	%r68, %r68, 2;
$L__BB2_41:
	setp.eq.s32 	%p58, %r8, 0;
	@%p58 bra 	$L__BB2_44;
	add.s32 	%r23, %r4, %r68;
	setp.lt.s32 	%p59, %r23, 0;
	setp.ge.s32 	%p60, %r23, %r25;
	or.pred  	%p61, %p59, %p60;
	@%p61 bra 	$L__BB2_44;
	add.s32 	%r62, %r23, %r11;
	mul.wide.s32 	%rd33, %r62, 4;
	add.s64 	%rd34, %rd2, %rd33;
	ld.global.f32 	%f73, [%rd34];
	add.s32 	%r63, %r68, %r12;
	mul.wide.u32 	%rd35, %r63, 4;
	add.s64 	%rd36, %rd1, %rd35;
	ld.global.f32 	%f74, [%rd36];
	fma.rn.f32 	%f77, %f73, %f74, %f77;
$L__BB2_44:
	add.s32 	%r65, %r65, 1;
	setp.ne.s32 	%p62, %r65, %r28;
	@%p62 bra 	$L__BB2_3;
$L__BB2_45:
	mad.lo.s32 	%r64, %r25, %r36, %r1;
	cvta.to.global.u64 	%rd37, %rd8;
	mul.wide.s32 	%rd38, %r64, 4;
	add.s64 	%rd39, %rd37, %rd38;
	st.global.f32 	[%rd39], %f77;
$L__BB2_46:
	ret;

}
	// .globl	_Z21gpu_convolve_constantPKfPfiiii
.visible .entry _Z21gpu_convolve_constantPKfPfiiii(
	.param .u64 .ptr .align 1 _Z21gpu_convolve_constantPKfPfiiii_param_0,
	.param .u64 .ptr .align 1 _Z21gpu_convolve_constantPKfPfiiii_param_1,
	.param .u32 _Z21gpu_convolve_constantPKfPfiiii_param_2,
	.param .u32 _Z21gpu_convolve_constantPKfPfiiii_param_3,
	.param .u32 _Z21gpu_convolve_constantPKfPfiiii_param_4,
	.param .u32 _Z21gpu_convolve_constantPKfPfiiii_param_5
)
{
	.reg .pred 	%p<63>;
	.reg .b32 	%r<70>;
	.reg .b32 	%f<99>;
	.reg .b64 	%rd<45>;

	ld.param.u64 	%rd8, [_Z21gpu_convolve_constantPKfPfiiii_param_0];
	ld.param.u64 	%rd7, [_Z21gpu_convolve_constantPKfPfiiii_param_1];
	ld.param.u32 	%r26, [_Z21gpu_convolve_constantPKfPfiiii_param_2];
	ld.param.u32 	%r30, [_Z21gpu_convolve_constantPKfPfiiii_param_3];
	ld.param.u32 	%r28, [_Z21gpu_convolve_constantPKfPfiiii_param_4];
	ld.param.u32 	%r29, [_Z21gpu_convolve_constantPKfPfiiii_param_5];
	cvta.to.global.u64 	%rd1, %rd8;
	mov.u32 	%r31, %ctaid.x;
	mov.u32 	%r32, %ntid.x;
	mov.u32 	%r33, %tid.x;
	mad.lo.s32 	%r1, %r31, %r32, %r33;
	mov.u32 	%r34, %ctaid.y;
	mov.u32 	%r35, %ntid.y;
	mov.u32 	%r36, %tid.y;
	mad.lo.s32 	%r37, %r34, %r35, %r36;
	setp.ge.s32 	%p1, %r1, %r26;
	setp.ge.s32 	%p2, %r37, %r30;
	or.pred  	%p3, %p1, %p2;
	@%p3 bra 	$L__BB3_46;
	setp.lt.s32 	%p4, %r29, 1;
	mov.f32 	%f77, 0f00000000;
	@%p4 bra 	$L__BB3_45;
	shr.u32 	%r39, %r29, 1;
	shr.u32 	%r40, %r28, 31;
	add.s32 	%r41, %r28, %r40;
	shr.s32 	%r42, %r41, 1;
	sub.s32 	%r3, %r37, %r39;
	sub.s32 	%r4, %r1, %r42;
	and.b32  	%r5, %r28, 7;
	add.s32 	%r6, %r5, -1;
	and.b32  	%r7, %r28, 3;
	and.b32  	%r8, %r28, 2147483640;
	and.b32  	%r9, %r28, 1;
	mov.f32 	%f77, 0f00000000;
	mov.b32 	%r65, 0;
	mov.u64 	%rd40, c_mask;
$L__BB3_3:
	setp.lt.s32 	%p5, %r28, 1;
	add.s32 	%r11, %r3, %r65;
	setp.lt.s32 	%p6, %r11, 0;
	setp.ge.s32 	%p7, %r11, %r30;
	or.pred  	%p8, %p6, %p5;
	or.pred  	%p9, %p8, %p7;
	@%p9 bra 	$L__BB3_44;
	setp.lt.u32 	%p10, %r28, 8;
	mul.lo.s32 	%r12, %r11, %r26;
	mul.lo.s32 	%r13, %r65, %r28;
	mov.b32 	%r68, 0;
	@%p10 bra 	$L__BB3_23;
	mov.b32 	%r66, 0;
	cvt.u64.u32 	%rd13, %r13;
$L__BB3_6:
	.pragma "nounroll";
	add.s32 	%r15, %r4, %r66;
	setp.lt.s32 	%p11, %r15, 0;
	setp.ge.s32 	%p12, %r15, %r26;
	or.pred  	%p13, %p11, %p12;
	add.s32 	%r45, %r15, %r12;
	mul.wide.s32 	%rd9, %r45, 4;
	add.s64 	%rd2, %rd1, %rd9;
	@%p13 bra 	$L__BB3_8;
	ld.global.f32 	%f43, [%rd2];
	add.s32 	%r46, %r66, %r13;
	mul.wide.u32 	%rd10, %r46, 4;
	add.s64 	%rd12, %rd40, %rd10;
	ld.const.f32 	%f44, [%rd12];
	fma.rn.f32 	%f77, %f43, %f44, %f77;
$L__BB3_8:
	add.s32 	%r47, %r15, 1;
	setp.lt.s32 	%p14, %r47, 0;
	setp.ge.s32 	%p15, %r47, %r26;
	or.pred  	%p16, %p14, %p15;
	cvt.u64.u32 	%rd14, %r66;
	add.s64 	%rd15, %rd14, %rd13;
	shl.b64 	%rd16, %rd15, 2;
	add.s64 	%rd3, %rd40, %rd16;
	@%p16 bra 	$L__BB3_10;
	ld.global.f32 	%f45, [%rd2+4];
	ld.const.f32 	%f46, [%rd3+4];
	fma.rn.f32 	%f77, %f45, %f46, %f77;
$L__BB3_10:
	add.s32 	%r48, %r15, 2;
	setp.lt.s32 	%p17, %r48, 0;
	setp.ge.s32 	%p18, %r48, %r26;
	or.pred  	%p19, %p17, %p18;
	@%p19 bra 	$L__BB3_12;
	ld.global.f32 	%f47, [%rd2+8];
	ld.const.f32 	%f48, [%rd3+8];
	fma.rn.f32 	%f77, %f47, %f48, %f77;
$L__BB3_12:
	add.s32 	%r49, %r15, 3;
	setp.lt.s32 	%p20, %r49, 0;
	setp.ge.s32 	%p21, %r49, %r26;
	or.pred  	%p22, %p20, %p21;
	@%p22 bra 	$L__BB3_14;
	ld.global.f32 	%f49, [%rd2+12];
	ld.const.f32 	%f50, [%rd3+12];
	fma.rn.f32 	%f77, %f49, %f50, %f77;
$L__BB3_14:
	add.s32 	%r50, %r15, 4;
	setp.lt.s32 	%p23, %r50, 0;
	setp.ge.s32 	%p24, %r50, %r26;
	or.pred  	%p25, %p23, %p24;
	@%p25 bra 	$L__BB3_16;
	ld.global.f32 	%f51, [%rd2+16];
	ld.const.f32 	%f52, [%rd3+16];
	fma.rn.f32 	%f77, %f51, %f52, %f77;
$L__BB3_16:
	add.s32 	%r51, %r15, 5;
	setp.lt.s32 	%p26, %r51, 0;
	setp.ge.s32 	%p27, %r51, %r26;
	or.pred  	%p28, %p26, %p27;
	@%p28 bra 	$L__BB3_18;
	ld.global.f32 	%f53, [%rd2+20];
	ld.const.f32 	%f54, [%rd3+20];
	fma.rn.f32 	%f77, %f53, %f54, %f77;
$L__BB3_18:
	add.s32 	%r52, %r15, 6;
	setp.lt.s32 	%p29, %r52, 0;
	setp.ge.s32 	%p30, %r52, %r26;
	or.pred  	%p31, %p29, %p30;
	@%p31 bra 	$L__BB3_20;
	ld.global.f32 	%f55, [%rd2+24];
	ld.const.f32 	%f56, [%rd3+24];
	fma.rn.f32 	%f77, %f55, %f56, %f77;
$L__BB3_20:
	add.s32 	%r53, %r15, 7;
	setp.lt.s32 	%p32, %r53, 0;
	setp.ge.s32 	%p33, %r53, %r26;
	or.pred  	%p34, %p32, %p33;
	@%p34 bra 	$L__BB3_22;
	ld.global.f32 	%f57, [%rd2+28];
	ld.const.f32 	%f58, [%rd3+28];
	fma.rn.f32 	%f77, %f57, %f58, %f77;
$L__BB3_22:
	add.s32 	%r66, %r66, 8;
	setp.ne.s32 	%p35, %r66, %r8;
	mov.u32 	%r68, %r8;
	@%p35 bra 	$L__BB3_6;
$L__BB3_23:
	setp.eq.s32 	%p36, %r5, 0;
	@%p36 bra 	$L__BB3_44;
	setp.lt.u32 	%p37, %r6, 3;
	@%p37 bra 	$L__BB3_34;
	add.s32 	%r18, %r4, %r68;
	setp.lt.s32 	%p38, %r18, 0;
	setp.ge.s32 	%p39, %r18, %r26;
	or.pred  	%p40, %p38, %p39;
	add.s32 	%r54, %r18, %r12;
	mul.wide.s32 	%rd18, %r54, 4;
	add.s64 	%rd4, %rd1, %rd18;
	@%p40 bra 	$L__BB3_27;
	ld.global.f32 	%f60, [%rd4];
	add.s32 	%r55, %r68, %r13;
	mul.wide.u32 	%rd19, %r55, 4;
	add.s64 	%rd21, %rd40, %rd19;
	ld.const.f32 	%f61, [%rd21];
	fma.rn.f32 	%f77, %f60, %f61, %f77;
$L__BB3_27:
	add.s32 	%r56, %r18, 1;
	setp.lt.s32 	%p41, %r56, 0;
	setp.ge.s32 	%p42, %r56, %r26;
	or.pred  	%p43, %p41, %p42;
	cvt.u64.u32 	%rd22, %r13;
	cvt.u64.u32 	%rd23, %r68;
	add.s64 	%rd24, %rd23, %rd22;
	shl.b64 	%rd25, %rd24, 2;
	add.s64 	%rd5, %rd40, %rd25;
	@%p43 bra 	$L__BB3_29;
	ld.global.f32 	%f62, [%rd4+4];
	ld.const.f32 	%f63, [%rd5+4];
	fma.rn.f32 	%f77, %f62, %f63, %f77;
$L__BB3_29:
	add.s32 	%r57, %r18, 2;
	setp.lt.s32 	%p44, %r57, 0;
	setp.ge.s32 	%p45, %r57, %r26;
	or.pred  	%p46, %p44, %p45;
	@%p46 bra 	$L__BB3_31;
	ld.global.f32 	%f64, [%rd4+8];
	ld.const.f32 	%f65, [%rd5+8];
	fma.rn.f32 	%f77, %f64, %f65, %f77;
$L__BB3_31:
	add.s32 	%r58, %r18, 3;
	setp.lt.s32 	%p47, %r58, 0;
	setp.ge.s32 	%p48, %r58, %r26;
	or.pred  	%p49, %p47, %p48;
	@%p49 bra 	$L__BB3_33;
	ld.global.f32 	%f66, [%rd4+12];
	ld.const.f32 	%f67, [%rd5+12];
	fma.rn.f32 	%f77, %f66, %f67, %f77;
$L__BB3_33:
	add.s32 	%r68, %r68, 4;
$L__BB3_34:
	setp.eq.s32 	%p50, %r7, 0;
	@%p50 bra 	$L__BB3_44;
	setp.eq.s32 	%p51, %r7, 1;
	@%p51 bra 	$L__BB3_41;
	add.s32 	%r21, %r4, %r68;
	setp.lt.s32 	%p52, %r21, 0;
	setp.ge.s32 	%p53, %r21, %r26;
	or.pred  	%p54, %p52, %p53;
	add.s32 	%r59, %r21, %r12;
	mul.wide.s32 	%rd27, %r59, 4;
	add.s64 	%rd6, %rd1, %rd27;
	@%p54 bra 	$L__BB3_38;
	ld.global.f32 	%f69, [%rd6];
	add.s32 	%r60, %r68, %r13;
	mul.wide.u32 	%rd28, %r60, 4;
	add.s64 	%rd30, %rd40, %rd28;
	ld.const.f32 	%f70, [%rd30];
	fma.rn.f32 	%f77, %f69, %f70, %f77;
$L__BB3_38:
	add.s32 	%r61, %r21, 1;
	setp.lt.s32 	%p55, %r61, 0;
	setp.ge.s32 	%p56, %r61, %r26;
	or.pred  	%p57, %p55, %p56;
	@%p57 bra 	$L__BB3_40;
	ld.global.f32 	%f71, [%rd6+4];
	cvt.u64.u32 	%rd31, %r13;
	cvt.u64.u32 	%rd32, %r68;
	add.s64 	%rd33, %rd32, %rd31;
	shl.b64 	%rd34, %rd33, 2;
	add.s64 	%rd36, %rd40, %rd34;
	ld.const.f32 	%f72, [%rd36+4];
	fma.rn.f32 	%f77, %f71, %f72, %f77;
$L__BB3_40:
	add.s32 	%r68, %r68, 2;
$L__BB3_41:
	setp.eq.s32 	%p58, %r9, 0;
	@%p58 bra 	$L__BB3_44;
	add.s32 	%r24, %r4, %r68;
	setp.lt.s32 	%p59, %r24, 0;
	setp.ge.s32 	%p60, %r24, %r26;
	or.pred  	%p61, %p59, %p60;
	@%p61 bra 	$L__BB3_44;
	add.s32 	%r62, %r24, %r12;
	mul.wide.s32 	%rd37, %r62, 4;
	add.s64 	%rd38, %rd1, %rd37;
	ld.global.f32 	%f73, [%rd38];
	add.s32 	%r63, %r68, %r13;
	mul.wide.u32 	%rd39, %r63, 4;
	add.s64 	%rd41, %rd40, %rd39;
	ld.const.f32 	%f74, [%rd41];
	fma.rn.f32 	%f77, %f73, %f74, %f77;
$L__BB3_44:
	add.s32 	%r65, %r65, 1;
	setp.ne.s32 	%p62, %r65, %r29;
	@%p62 bra 	$L__BB3_3;
$L__BB3_45:
	mad.lo.s32 	%r64, %r26, %r37, %r1;
	cvta.to.global.u64 	%rd42, %rd7;
	mul.wide.s32 	%rd43, %r64, 4;
	add.s64 	%rd44, %rd42, %rd43;
	st.global.f32 	[%rd44], %f77;
$L__BB3_46:
	ret;

}


// ===== COMPILED SASS (sm_100) =====

	.target	sm_100

	.elftype	@"ET_EXEC"


//--------------------- .note.nv.tkinfo           --------------------------
	.section	.note.nv.tkinfo,"",@"SHT_NOTE"
	.sectionflags	@"SHF_NOTE_NV_TKINFO"
	.tkinfo
        /*0018*/ 	.word	0x00000002
        /*0030*/ 	.string	""
        /*0030*/ 	.string	"ptxas"
        /*0030*/ 	.string	"Cuda compilation tools, release 13.0, V13.0.88"
        /*0030*/ 	.string	"Build cuda_13.0.r13.0/compiler.36424714_0"
        /*0030*/ 	.string	"-arch sm_100 -m 64 "



//--------------------- .note.nv.cuinfo           --------------------------
	.section	.note.nv.cuinfo,"",@"SHT_NOTE"
	.sectionflags	@"SHF_NOTE_NV_CUINFO"
        /*0018*/ 	.short	0x0002
        /*001a*/ 	.short	0x0064
        /*001c*/ 	.short	0x0082
	.zero		2


//--------------------- .nv.info                  --------------------------
	.section	.nv.info,"",@"SHT_CUDA_INFO"
	.align	4


	//----- nvinfo : EIATTR_REGCOUNT
	.align		4
        /*0000*/ 	.byte	0x04, 0x2f
        /*0002*/ 	.short	(.L_2 - .L_1)
	.align		4
.L_1:
        /*0004*/ 	.word	index@(_Z19gpu_convolve_globalPKfmmS0_mmPf)
        /*0008*/ 	.word	0x00000022


	//----- nvinfo : EIATTR_FRAME_SIZE
	.align		4
.L_2:
        /*000c*/ 	.byte	0x04, 0x11
        /*000e*/ 	.short	(.L_4 - .L_3)
	.align		4
.L_3:
        /*0010*/ 	.word	index@(_Z19gpu_convolve_globalPKfmmS0_mmPf)
        /*0014*/ 	.word	0x00000000


	//----- nvinfo : EIATTR_REGCOUNT
	.align		4
.L_4:
        /*0018*/ 	.byte	0x04, 0x2f
        /*001a*/ 	.short	(.L_6 - .L_5)
	.align		4
.L_5:
        /*001c*/ 	.word	index@(_Z27gpu_upscale_bilinear_globalPKfPfiiii)
        /*0020*/ 	.word	0x00000016


	//----- nvinfo : EIATTR_FRAME_SIZE
	.align		4
.L_6:
        /*0024*/ 	.byte	0x04, 0x11
        /*0026*/ 	.short	(.L_8 - .L_7)
	.align		4
.L_7:
        /*0028*/ 	.word	index@($__internal_0_$__cuda_sm3x_div_rn_noftz_f32_slowpath)
        /*002c*/ 	.word	0x00000000


	//----- nvinfo : EIATTR_FRAME_SIZE
	.align		4
.L_8:
        /*0030*/ 	.byte	0x04, 0x11
        /*0032*/ 	.short	(.L_10 - .L_9)
	.align		4
.L_9:
        /*0034*/ 	.word	index@(_Z27gpu_upscale_bilinear_globalPKfPfiiii)
        /*0038*/ 	.word	0x00000000


	//----- nvinfo : EIATTR_REGCOUNT
	.align		4
.L_10:
        /*003c*/ 	.byte	0x04, 0x2f
        /*003e*/ 	.short	(.L_12 - .L_11)
	.align		4
.L_11:
        /*0040*/ 	.word	index@(_Z19gpu_convolve_globalPKfS0_Pfiiii)
        /*0044*/ 	.word	0x0000001c


	//----- nvinfo : EIATTR_FRAME_SIZE
	.align		4
.L_12:
        /*0048*/ 	.byte	0x04, 0x11
        /*004a*/ 	.short	(.L_14 - .L_13)
	.align		4
.L_13:
        /*004c*/ 	.word	index@(_Z19gpu_convolve_globalPKfS0_Pfiiii)
        /*0050*/ 	.word	0x00000000


	//----- nvinfo : EIATTR_REGCOUNT
	.align		4
.L_14:
        /*0054*/ 	.byte	0x04, 0x2f
        /*0056*/ 	.short	(.L_16 - .L_15)
	.align		4
.L_15:
        /*0058*/ 	.word	index@(_Z21gpu_convolve_constantPKfPfiiii)
        /*005c*/ 	.word	0x0000001c


	//----- nvinfo : EIATTR_FRAME_SIZE
	.align		4
.L_16:
        /*0060*/ 	.byte	0x04, 0x11
        /*0062*/ 	.short	(.L_18 - .L_17)
	.align		4
.L_17:
        /*0064*/ 	.word	index@(_Z21gpu_convolve_constantPKfPfiiii)
        /*0068*/ 	.word	0x00000000


	//----- nvinfo : EIATTR_MIN_STACK_SIZE
	.align		4
.L_18:
        /*006c*/ 	.byte	0x04, 0x12
        /*006e*/ 	.short	(.L_20 - .L_19)
	.align		4
.L_19:
        /*0070*/ 	.word	index@(_Z21gpu_convolve_constantPKfPfiiii)
        /*0074*/ 	.word	0x00000000


	//----- nvinfo : EIATTR_MIN_STACK_SIZE
	.align		4
.L_20:
        /*0078*/ 	.byte	0x04, 0x12
        /*007a*/ 	.short	(.L_22 - .L_21)
	.align		4
.L_21:
        /*007c*/ 	.word	index@(_Z19gpu_convolve_globalPKfS0_Pfiiii)
        /*0080*/ 	.word	0x00000000


	//----- nvinfo : EIATTR_MIN_STACK_SIZE
	.align		4
.L_22:
        /*0084*/ 	.byte	0x04, 0x12
        /*0086*/ 	.short	(.L_24 - .L_23)
	.align		4
.L_23:
        /*0088*/ 	.word	index@(_Z27gpu_upscale_bilinear_globalPKfPfiiii)
        /*008c*/ 	.word	0x00000000


	//----- nvinfo : EIATTR_MIN_STACK_SIZE
	.align		4
.L_24:
        /*0090*/ 	.byte	0x04, 0x12
        /*0092*/ 	.short	(.L_26 - .L_25)
	.align		4
.L_25:
        /*0094*/ 	.word	index@(_Z19gpu_convolve_globalPKfmmS0_mmPf)
        /*0098*/ 	.word	0x00000000
.L_26:


//--------------------- .nv.compat                --------------------------
	.section	.nv.compat,"",@"SHT_CUDA_COMPAT_INFO"
	.align	4
        /*0000*/ 	.byte	0x02, 0x09, 0x00, 0x00, 0x02, 0x02, 0x01, 0x00, 0x02, 0x05, 0x05, 0x00, 0x03, 0x07, 0x01, 0x01
        /*0010*/ 	.byte	0x02, 0x03, 0x00, 0x00, 0x02, 0x06, 0x01, 0x00, 0x04, 0x0b, 0x08, 0x00, 0x01, 0x00, 0x00, 0x00
        /*0020*/ 	.byte	0x00, 0x00, 0x00, 0x00


//--------------------- .nv.info._Z21gpu_convolve_constantPKfPfiiii --------------------------
	.section	.nv.info._Z21gpu_convolve_constantPKfPfiiii,"",@"SHT_CUDA_INFO"
	.sectionflags	@""
	.align	4


	//----- nvinfo : EIATTR_CUDA_API_VERSION
	.align		4
        /*0000*/ 	.byte	0x04, 0x37
        /*0002*/ 	.short	(.L_28 - .L_27)
.L_27:
        /*0004*/ 	.word	0x00000082


	//----- nvinfo : EIATTR_KPARAM_INFO
	.align		4
.L_28:
        /*0008*/ 	.byte	0x04, 0x17
        /*000a*/ 	.short	(.L_30 - .L_29)
.L_29:
        /*000c*/ 	.word	0x00000000
        /*0010*/ 	.short	0x0005
        /*0012*/ 	.short	0x001c
        /*0014*/ 	.byte	0x00, 0xf0, 0x11, 0x00


	//----- nvinfo : EIATTR_KPARAM_INFO
	.align		4
.L_30:
        /*0018*/ 	.byte	0x04, 0x17
        /*001a*/ 	.short	(.L_32 - .L_31)
.L_31:
        /*001c*/ 	.word	0x00000000
        /*0020*/ 	.short	0x0004
        /*0022*/ 	.short	0x0018
        /*0024*/ 	.byte	0x00, 0xf0, 0x11, 0x00


	//----- nvinfo : EIATTR_KPARAM_INFO
	.align		4
.L_32:
        /*0028*/ 	.byte	0x04, 0x17
        /*002a*/ 	.short	(.L_34 - .L_33)
.L_33:
        /*002c*/ 	.word	0x00000000
        /*0030*/ 	.short	0x0003
        /*0032*/ 	.short	0x0014
        /*0034*/ 	.byte	0x00, 0xf0, 0x11, 0x00


	//----- nvinfo : EIATTR_KPARAM_INFO
	.align		4
.L_34:
        /*0038*/ 	.byte	0x04, 0x17
        /*003a*/ 	.short	(.L_36 - .L_35)
.L_35:
        /*003c*/ 	.word	0x00000000
        /*0040*/ 	.short	0x0002
        /*0042*/ 	.short	0x0010
        /*0044*/ 	.byte	0x00, 0xf0, 0x11, 0x00


	//----- nvinfo : EIATTR_KPARAM_INFO
	.align		4
.L_36:
        /*0048*/ 	.byte	0x04, 0x17
        /*004a*/ 	.short	(.L_38 - .L_37)
.L_37:
        /*004c*/ 	.word	0x00000000
        /*0050*/ 	.short	0x0001
        /*0052*/ 	.short	0x0008
        /*0054*/ 	.byte	0x00, 0xf5, 0x21, 0x00


	//----- nvinfo : EIATTR_KPARAM_INFO
	.align		4
.L_38:
        /*0058*/ 	.byte	0x04, 0x17
        /*005a*/ 	.short	(.L_40 - .L_39)
.L_39:
        /*005c*/ 	.word	0x00000000
        /*0060*/ 	.short	0x0000
        /*0062*/ 	.short	0x0000
        /*0064*/ 	.byte	0x00, 0xf5, 0x21, 0x00


	//----- nvinfo : EIATTR_SPARSE_MMA_MASK
	.align		4
.L_40:
        /*0068*/ 	.byte	0x03, 0x50
        /*006a*/ 	.short	0x0000


	//----- nvinfo : EIATTR_MAXREG_COUNT
	.align		4
        /*006c*/ 	.byte	0x03, 0x1b
        /*006e*/ 	.short	0x00ff


	//----- nvinfo : EIATTR_MERCURY_ISA_VERSION
	.align		4
        /*0070*/ 	.byte	0x03, 0x5f
        /*0072*/ 	.short	0x0101


	//----- nvinfo : EIATTR_VRC_CTA_INIT_COUNT
	.align		4
        /*0074*/ 	.byte	0x02, 0x4a
	.zero		1
	.zero		1


	//----- nvinfo : EIATTR_EXIT_INSTR_OFFSETS
	.align		4
        /*0078*/ 	.byte	0x04, 0x1c
        /*007a*/ 	.short	(.L_42 - .L_41)


	//   ....[0]....
.L_41:
        /*007c*/ 	.word	0x000000c0


	//   ....[1]....
        /*0080*/ 	.word	0x00000bd0


	//----- nvinfo : EIATTR_CRS_STACK_SIZE
	.align		4
.L_42:
        /*0084*/ 	.byte	0x04, 0x1e
        /*0086*/ 	.short	(.L_44 - .L_43)
.L_43:
        /*0088*/ 	.word	0x00000000


	//----- nvinfo : EIATTR_CBANK_PARAM_SIZE
	.align		4
.L_44:
        /*008c*/ 	.byte	0x03, 0x19
        /*008e*/ 	.short	0x0020


	//----- nvinfo : EIATTR_PARAM_CBANK
	.align		4
        /*0090*/ 	.byte	0x04, 0x0a
        /*0092*/ 	.short	(.L_46 - .L_45)
	.align		4
.L_45:
        /*0094*/ 	.word	index@(.nv.constant0._Z21gpu_convolve_constantPKfPfiiii)
        /*0098*/ 	.short	0x0380
        /*009a*/ 	.short	0x0020


	//----- nvinfo : EIATTR_SW_WAR
	.align		4
.L_46:
        /*009c*/ 	.byte	0x04, 0x36
        /*009e*/ 	.short	(.L_48 - .L_47)
.L_47:
        /*00a0*/ 	.word	0x00000008
.L_48:


//--------------------- .nv.info._Z19gpu_convolve_globalPKfS0_Pfiiii --------------------------
	.section	.nv.info._Z19gpu_convolve_globalPKfS0_Pfiiii,"",@"SHT_CUDA_INFO"
	.sectionflags	@""
	.align	4


	//----- nvinfo : EIATTR_CUDA_API_VERSION
	.align		4
        /*0000*/ 	.byte	0x04, 0x37
        /*0002*/ 	.short	(.L_50 - .L_49)
.L_49:
        /*0004*/ 	.word	0x00000082


	//----- nvinfo : EIATTR_KPARAM_INFO
	.align		4
.L_50:
        /*0008*/ 	.byte	0x04, 0x17
        /*000a*/ 	.short	(.L_52 - .L_51)
.L_51:
        /*000c*/ 	.word	0x00000000
        /*0010*/ 	.short	0x0006
        /*0012*/ 	.short	0x0024
        /*0014*/ 	.byte	0x00, 0xf0, 0x11, 0x00


	//----- nvinfo : EIATTR_KPARAM_INFO
	.align		4
.L_52:
        /*0018*/ 	.byte	0x04, 0x17
        /*001a*/ 	.short	(.L_54 - .L_53)
.L_53:
        /*001c*/ 	.word	0x00000000
        /*0020*/ 	.short	0x0005
        /*0022*/ 	.short	0x0020
        /*0024*/ 	.byte	0x00, 0xf0, 0x11, 0x00


	//----- nvinfo : EIATTR_KPARAM_INFO
	.align		4
.L_54:
        /*0028*/ 	.byte	0x04, 0x17
        /*002a*/ 	.short	(.L_56 - .L_55)
.L_55:
        /*002c*/ 	.word	0x00000000
        /*0030*/ 	.short	0x0004
        /*0032*/ 	.short	0x001c
        /*0034*/ 	.byte	0x00, 0xf0, 0x11, 0x00


	//----- nvinfo : EIATTR_KPARAM_INFO
	.align		4
.L_56:
        /*0038*/ 	.byte	0x04, 0x17
        /*003a*/ 	.short	(.L_58 - .L_57)
.L_57:
        /*003c*/ 	.word	0x00000000
        /*0040*/ 	.short	0x0003
        /*0042*/ 	.short	0x0018
        /*0044*/ 	.byte	0x00, 0xf0, 0x11, 0x00


	//----- nvinfo : EIATTR_KPARAM_INFO
	.align		4
.L_58:
        /*0048*/ 	.byte	0x04, 0x17
        /*004a*/ 	.short	(.L_60 - .L_59)
.L_59:
        /*004c*/ 	.word	0x00000000
        /*0050*/ 	.short	0x0002
        /*0052*/ 	.short	0x0010
        /*0054*/ 	.byte	0x00, 0xf5, 0x21, 0x00


	//----- nvinfo : EIATTR_KPARAM_INFO
	.align		4
.L_60:
        /*0058*/ 	.byte	0x04, 0x17
        /*005a*/ 	.short	(.L_62 - .L_61)
.L_61:
        /*005c*/ 	.word	0x00000000
        /*0060*/ 	.short	0x0001
        /*0062*/ 	.short	0x0008
        /*0064*/ 	.byte	0x00, 0xf5, 0x21, 0x00


	//----- nvinfo : EIATTR_KPARAM_INFO
	.align		4
.L_62:
        /*0068*/ 	.byte	0x04, 0x17
        /*006a*/ 	.short	(.L_64 - .L_63)
.L_63:
        /*006c*/ 	.word	0x00000000
        /*0070*/ 	.short	0x0000
        /*0072*/ 	.short	0x0000
        /*0074*/ 	.byte	0x00, 0xf5, 0x21, 0x00


	//----- nvinfo : EIATTR_SPARSE_MMA_MASK
	.align		4
.L_64:
        /*0078*/ 	.byte	0x03, 0x50
        /*007a*/ 	.short	0x0000


	//----- nvinfo : EIATTR_MAXREG_COUNT
	.align		4
        /*007c*/ 	.byte	0x03, 0x1b
        /*007e*/ 	.short	0x00ff


	//----- nvinfo : EIATTR_MERCURY_ISA_VERSION
	.align		4
        /*0080*/ 	.byte	0x03, 0x5f
        /*0082*/ 	.short	0x0101


	//----- nvinfo : EIATTR_VRC_CTA_INIT_COUNT
	.align		4
        /*0084*/ 	.byte	0x02, 0x4a
	.zero		1
	.zero		1


	//----- nvinfo : EIATTR_EXIT_INSTR_OFFSETS
	.align		4
        /*0088*/ 	.byte	0x04, 0x1c
        /*008a*/ 	.short	(.L_66 - .L_65)


	//   ....[0]....
.L_65:
        /*008c*/ 	.word	0x000000c0


	//   ....[1]....
        /*0090*/ 	.word	0x00000cc0


	//----- nvinfo : EIATTR_CRS_STACK_SIZE
	.align		4
.L_66:
        /*0094*/ 	.byte	0x04, 0x1e
        /*0096*/ 	.short	(.L_68 - .L_67)
.L_67:
        /*0098*/ 	.word	0x00000000


	//----- nvinfo : EIATTR_CBANK_PARAM_SIZE
	.align		4
.L_68:
        /*009c*/ 	.byte	0x03, 0x19
        /*009e*/ 	.short	0x0028


	//----- nvinfo : EIATTR_PARAM_CBANK
	.align		4
        /*00a0*/ 	.byte	0x04, 0x0a
        /*00a2*/ 	.short	(.L_70 - .L_69)
	.align		4
.L_69:
        /*00a4*/ 	.word	index@(.nv.constant0._Z19gpu_convolve_globalPKfS0_Pfiiii)
        /*00a8*/ 	.short	0x0380
        /*00aa*/ 	.short	0x0028


	//----- nvinfo : EIATTR_SW_WAR
	.align		4
.L_70:
        /*00ac*/ 	.byte	0x04, 0x36
        /*00ae*/ 	.short	(.L_72 - .L_71)
.L_71:
        /*00b0*/ 	.word	0x00000008
.L_72:


//--------------------- .nv.info._Z27gpu_upscale_bilinear_globalPKfPfiiii --------------------------
	.section	.nv.info._Z27gpu_upscale_bilinear_globalPKfPfiiii,"",@"SHT_CUDA_INFO"
	.sectionflags	@""
	.align	4


	//----- nvinfo : EIATTR_CUDA_API_VERSION
	.align		4
        /*0000*/ 	.byte	0x04, 0x37
        /*0002*/ 	.short	(.L_74 - .L_73)
.L_73:
        /*0004*/ 	.word	0x00000082


	//----- nvinfo : EIATTR_KPARAM_INFO
	.align		4
.L_74:
        /*0008*/ 	.byte	0x04, 0x17
        /*000a*/ 	.short	(.L_76 - .L_75)
.L_75:
        /*000c*/ 	.word	0x00000000
        /*0010*/ 	.short	0x0005
        /*0012*/ 	.short	0x001c
        /*0014*/ 	.byte	0x00, 0xf0, 0x11, 0x00


	//----- nvinfo : EIATTR_KPARAM_INFO
	.align		4
.L_76:
        /*0018*/ 	.byte	0x04, 0x17
        /*001a*/ 	.short	(.L_78 - .L_77)
.L_77:
        /*001c*/ 	.word	0x00000000
        /*0020*/ 	.short	0x0004
        /*0022*/ 	.short	0x0018
        /*0024*/ 	.byte	0x00, 0xf0, 0x11, 0x00


	//----- nvinfo : EIATTR_KPARAM_INFO
	.align		4
.L_78:
        /*0028*/ 	.byte	0x04, 0x17
        /*002a*/ 	.short	(.L_80 - .L_79)
.L_79:
        /*002c*/ 	.word	0x00000000
        /*0030*/ 	.short	0x0003
        /*0032*/ 	.short	0x0014
        /*0034*/ 	.byte	0x00, 0xf0, 0x11, 0x00


	//----- nvinfo : EIATTR_KPARAM_INFO
	.align		4
.L_80:
        /*0038*/ 	.byte	0x04, 0x17
        /*003a*/ 	.short	(.L_82 - .L_81)
.L_81:
        /*003c*/ 	.word	0x00000000
        /*0040*/ 	.short	0x0002
        /*0042*/ 	.short	0x0010
        /*0044*/ 	.byte	0x00, 0xf0, 0x11, 0x00


	//----- nvinfo : EIATTR_KPARAM_INFO
	.align		4
.L_82:
        /*0048*/ 	.byte	0x04, 0x17
        /*004a*/ 	.short	(.L_84 - .L_83)
.L_83:
        /*004c*/ 	.word	0x00000000
        /*0050*/ 	.short	0x0001
        /*0052*/ 	.short	0x0008
        /*0054*/ 	.byte	0x00, 0xf5, 0x21, 0x00


	//----- nvinfo : EIATTR_KPARAM_INFO
	.align		4
.L_84:
        /*0058*/ 	.byte	0x04, 0x17
        /*005a*/ 	.short	(.L_86 - .L_85)
.L_85:
        /*005c*/ 	.word	0x00000000
        /*0060*/ 	.short	0x0000
        /*0062*/ 	.short	0x0000
        /*0064*/ 	.byte	0x00, 0xf5, 0x21, 0x00


	//----- nvinfo : EIATTR_SPARSE_MMA_MASK
	.align		4
.L_86:
        /*0068*/ 	.byte	0x03, 0x50
        /*006a*/ 	.short	0x0000


	//----- nvinfo : EIATTR_MAXREG_COUNT
	.align		4
        /*006c*/ 	.byte	0x03, 0x1b
        /*006e*/ 	.short	0x00ff


	//----- nvinfo : EIATTR_MERCURY_ISA_VERSION
	.align		4
        /*0070*/ 	.byte	0x03, 0x5f
        /*0072*/ 	.short	0x0101


	//----- nvinfo : EIATTR_VRC_CTA_INIT_COUNT
	.align		4
        /*0074*/ 	.byte	0x02, 0x4a
	.zero		1
	.zero		1


	//----- nvinfo : EIATTR_EXIT_INSTR_OFFSETS
	.align		4
        /*0078*/ 	.byte	0x04, 0x1c
        /*007a*/ 	.short	(.L_88 - .L_87)


	//   ....[0]....
.L_87:
        /*007c*/ 	.word	0x000000c0


	//   ....[1]....
        /*0080*/ 	.word	0x000005a0


	//----- nvinfo : EIATTR_CRS_STACK_SIZE
	.align		4
.L_88:
        /*0084*/ 	.byte	0x04, 0x1e
        /*0086*/ 	.short	(.L_90 - .L_89)
.L_89:
        /*0088*/ 	.word	0x00000000


	//----- nvinfo : EIATTR_CBANK_PARAM_SIZE
	.align		4
.L_90:
        /*008c*/ 	.byte	0x03, 0x19
        /*008e*/ 	.short	0x0020


	//----- nvinfo : EIATTR_PARAM_CBANK
	.align		4
        /*0090*/ 	.byte	0x04, 0x0a
        /*0092*/ 	.short	(.L_92 - .L_91)
	.align		4
.L_91:
        /*0094*/ 	.word	index@(.nv.constant0._Z27gpu_upscale_bilinear_globalPKfPfiiii)
        /*0098*/ 	.short	0x0380
        /*009a*/ 	.short	0x0020


	//----- nvinfo : EIATTR_SW_WAR
	.align		4
.L_92:
        /*009c*/ 	.byte	0x04, 0x36
        /*009e*/ 	.short	(.L_94 - .L_93)
.L_93:
        /*00a0*/ 	.word	0x00000008
.L_94:


//--------------------- .nv.info._Z19gpu_convolve_globalPKfmmS0_mmPf --------------------------
	.section	.nv.info._Z19gpu_convolve_globalPKfmmS0_mmPf,"",@"SHT_CUDA_INFO"
	.sectionflags	@""
	.align	4


	//----- nvinfo : EIATTR_CUDA_API_VERSION
	.align		4
        /*0000*/ 	.byte	0x04, 0x37
        /*0002*/ 	.short	(.L_96 - .L_95)
.L_95:
        /*0004*/ 	.word	0x00000082


	//----- nvinfo : EIATTR_KPARAM_INFO
	.align		4
.L_96:
        /*0008*/ 	.byte	0x04, 0x17
        /*000a*/ 	.short	(.L_98 - .L_97)
.L_97:
        /*000c*/ 	.word	0x00000000
        /*0010*/ 	.short	0x0006
        /*0012*/ 	.short	0x0030
        /*0014*/ 	.byte	0x00, 0xf5, 0x21, 0x00


	//----- nvinfo : EIATTR_KPARAM_INFO
	.align		4
.L_98:
        /*0018*/ 	.byte	0x04, 0x17
        /*001a*/ 	.short	(.L_100 - .L_99)
.L_99:
        /*001c*/ 	.word	0x00000000
        /*0020*/ 	.short	0x0005
        /*0022*/ 	.short	0x0028
        /*0024*/ 	.byte	0x00, 0xf0, 0x21, 0x00


	//----- nvinfo : EIATTR_KPARAM_INFO
	.align		4
.L_100:
        /*0028*/ 	.byte	0x04, 0x17
        /*002a*/ 	.short	(.L_102 - .L_101)
.L_101:
        /*002c*/ 	.word	0x00000000
        /*0030*/ 	.short	0x0004
        /*0032*/ 	.short	0x0020
        /*0034*/ 	.byte	0x00, 0xf0, 0x21, 0x00


	//----- nvinfo : EIATTR_KPARAM_INFO
	.align		4
.L_102:
        /*0038*/ 	.byte	0x04, 0x17
        /*003a*/ 	.short	(.L_104 - .L_103)
.L_103:
        /*003c*/ 	.word	0x00000000
        /*0040*/ 	.short	0x0003
        /*0042*/ 	.short	0x0018
        /*0044*/ 	.byte	0x00, 0xf5, 0x21, 0x00


	//----- nvinfo : EIATTR_KPARAM_INFO
	.align		4
.L_104:
        /*0048*/ 	.byte	0x04, 0x17
        /*004a*/ 	.short	(.L_106 - .L_105)
.L_105:
        /*004c*/ 	.word	0x00000000
        /*0050*/ 	.short	0x0002
        /*0052*/ 	.short	0x0010
        /*0054*/ 	.byte	0x00, 0xf0, 0x21, 0x00


	//----- nvinfo : EIATTR_KPARAM_INFO
	.align		4
.L_106:
        /*0058*/ 	.byte	0x04, 0x17
        /*005a*/ 	.short	(.L_108 - .L_107)
.L_107:
        /*005c*/ 	.word	0x00000000
        /*0060*/ 	.short	0x0001
        /*0062*/ 	.short	0x0008
        /*0064*/ 	.byte	0x00, 0xf0, 0x21, 0x00


	//----- nvinfo : EIATTR_KPARAM_INFO
	.align		4
.L_108:
        /*0068*/ 	.byte	0x04, 0x17
        /*006a*/ 	.short	(.L_110 - .L_109)
.L_109:
        /*006c*/ 	.word	0x00000000
        /*0070*/ 	.short	0x0000
        /*0072*/ 	.short	0x0000
        /*0074*/ 	.byte	0x00, 0xf5, 0x21, 0x00


	//----- nvinfo : EIATTR_SPARSE_MMA_MASK
	.align		4
.L_110:
        /*0078*/ 	.byte	0x03, 0x50
        /*007a*/ 	.short	0x0000


	//----- nvinfo : EIATTR_MAXREG_COUNT
	.align		4
        /*007c*/ 	.byte	0x03, 0x1b
        /*007e*/ 	.short	0x00ff


	//----- nvinfo : EIATTR_MERCURY_ISA_VERSION
	.align		4
        /*0080*/ 	.byte	0x03, 0x5f
        /*0082*/ 	.short	0x0101


	//----- nvinfo : EIATTR_VRC_CTA_INIT_COUNT
	.align		4
        /*0084*/ 	.byte	0x02, 0x4a
	.zero		1
	.zero		1


	//----- nvinfo : EIATTR_EXIT_INSTR_OFFSETS
	.align		4
        /*0088*/ 	.byte	0x04, 0x1c
        /*008a*/ 	.short	(.L_112 - .L_111)


	//   ....[0]....
.L_111:
        /*008c*/ 	.word	0x00000130


	//   ....[1]....
        /*0090*/ 	.word	0x00001860


	//----- nvinfo : EIATTR_CRS_STACK_SIZE
	.align		4
.L_112:
        /*0094*/ 	.byte	0x04, 0x1e
        /*0096*/ 	.short	(.L_114 - .L_113)
.L_113:
        /*0098*/ 	.word	0x00000000


	//----- nvinfo : EIATTR_CBANK_PARAM_SIZE
	.align		4
.L_114:
        /*009c*/ 	.byte	0x03, 0x19
        /*009e*/ 	.short	0x0038


	//----- nvinfo : EIATTR_PARAM_CBANK
	.align		4
        /*00a0*/ 	.byte	0x04, 0x0a
        /*00a2*/ 	.short	(.L_116 - .L_115)
	.align		4
.L_115:
        /*00a4*/ 	.word	index@(.nv.constant0._Z19gpu_convolve_globalPKfmmS0_mmPf)
        /*00a8*/ 	.short	0x0380
        /*00aa*/ 	.short	0x0038


	//----- nvinfo : EIATTR_SW_WAR
	.align		4
.L_116:
        /*00ac*/ 	.byte	0x04, 0x36
        /*00ae*/ 	.short	(.L_118 - .L_117)
.L_117:
        /*00b0*/ 	.word	0x00000008
.L_118:


//--------------------- .nv.callgraph             --------------------------
	.section	.nv.callgraph,"",@"SHT_CUDA_CALLGRAPH"
	.align	4
	.sectionentsize	8
	.align		4
        /*0000*/ 	.word	0x00000000
	.align		4
        /*0004*/ 	.word	0xffffffff
	.align		4
        /*0008*/ 	.word	0x00000000
	.align		4
        /*000c*/ 	.word	0xfffffffe
	.align		4
        /*0010*/ 	.word	0x00000000
	.align		4
        /*0014*/ 	.word	0xfffffffd
	.align		4
        /*0018*/ 	.word	0x00000000
	.align		4
        /*001c*/ 	.word	0xfffffffc


//--------------------- .nv.constant3             --------------------------
	.section	.nv.constant3,"a",@progbits
	.align	4
.nv.constant3:
	.type		c_mask,@object
	.size		c_mask,(.L_0 - c_mask)
c_mask:
	.zero		1444
.L_0:


//--------------------- .text._Z21gpu_convolve_constantPKfPfiiii --------------------------
	.section	.text._Z21gpu_convolve_constantPKfPfiiii,"ax",@progbits
	.align	128
        .global         _Z21gpu_convolve_constantPKfPfiiii
        .type           _Z21gpu_convolve_constantPKfPfiiii,@function
        .size           _Z21gpu_convolve_constantPKfPfiiii,(.L_x_39 - _Z21gpu_convolve_constantPKfPfiiii)
        .other          _Z21gpu_convolve_constantPKfPfiiii,@"STO_CUDA_ENTRY STV_DEFAULT"
_Z21gpu_convolve_constantPKfPfiiii:
.text._Z21gpu_convolve_constantPKfPfiiii:
[----:B------:R-:W-:Y:S01]  /*0000*/  LDC R1, c[0x0][0x37c] ;  /* 0x0000df00ff017b82 */ /* 0x000fe20000000800 */
[----:B------:R-:W0:Y:S07]  /*0010*/  S2R R5, SR_TID.Y ;  /* 0x0000000000057919 */ /* 0x000e2e0000002200 */
[----:B------:R-:W1:Y:S01]  /*0020*/  LDC R3, c[0x0][0x360] ;  /* 0x0000d800ff037b82 */ /* 0x000e620000000800 */
[----:B------:R-:W2:Y:S01]  /*0030*/  LDCU.64 UR6, c[0x0][0x390] ;  /* 0x00007200ff0677ac */ /* 0x000ea20008000a00 */
[----:B------:R-:W1:Y:S06]  /*0040*/  S2R R0, SR_TID.X ;  /* 0x0000000000007919 */ /* 0x000e6c0000002100 */
[----:B------:R-:W0:Y:S08]  /*0050*/  S2UR UR5, SR_CTAID.Y ;  /* 0x00000000000579c3 */ /* 0x000e300000002600 */
[----:B------:R-:W0:Y:S08]  /*0060*/  LDC R2, c[0x0][0x364] ;  /* 0x0000d900ff027b82 */ /* 0x000e300000000800 */
[----:B------:R-:W1:Y:S01]  /*0070*/  S2UR UR4, SR_CTAID.X ;  /* 0x00000000000479c3 */ /* 0x000e620000002500 */
[----:B0-----:R-:W-:-:S05]  /*0080*/  IMAD R2, R2, UR5, R5 ;  /* 0x0000000502027c24 */ /* 0x001fca000f8e0205 */
[----:B--2---:R-:W-:Y:S01]  /*0090*/  ISETP.GE.AND P0, PT, R2, UR7, PT ;  /* 0x0000000702007c0c */ /* 0x004fe2000bf06270 */
[----:B-1----:R-:W-:-:S05]  /*00a0*/  IMAD R3, R3, UR4, R0 ;  /* 0x0000000403037c24 */ /* 0x002fca000f8e0200 */
[----:B------:R-:W-:-:S13]  /*00b0*/  ISETP.GE.OR P0, PT, R3, UR6, P0 ;  /* 0x0000000603007c0c */ /* 0x000fda0008706670 */
[----:B------:R-:W-:Y:S05]  /*00c0*/  @P0 EXIT ;  /* 0x000000000000094d */ /* 0x000fea0003800000 */
[----:B------:R-:W0:Y:S01]  /*00d0*/  LDCU UR4, c[0x0][0x39c] ;  /* 0x00007380ff0477ac */ /* 0x000e220008000800 */
[----:B------:R-:W-:Y:S01]  /*00e0*/  IMAD.MOV.U32 R0, RZ, RZ, RZ ;  /* 0x000000ffff007224 */ /* 0x000fe200078e00ff */
[----:B------:R-:W1:Y:S01]  /*00f0*/  LDCU.64 UR10, c[0x0][0x358] ;  /* 0x00006b00ff0a77ac */ /* 0x000e620008000a00 */
[----:B0-----:R-:W-:-:S09]  /*0100*/  UISETP.GE.AND UP0, UPT, UR4, 0x1, UPT ;  /* 0x000000010400788c */ /* 0x001fd2000bf06270 */
[----:B-1----:R-:W-:Y:S05]  /*0110*/  BRA.U !UP0, `(.L_x_0) ;  /* 0x0000000908987547 */ /* 0x002fea000b800000 */
[----:B------:R-:W0:Y:S01]  /*0120*/  LDCU UR6, c[0x0][0x398] ;  /* 0x00007300ff0677ac */ /* 0x000e220008000800 */
[----:B------:R-:W-:Y:S01]  /*0130*/  IMAD.MOV.U32 R0, RZ, RZ, RZ ;  /* 0x000000ffff007224 */ /* 0x000fe200078e00ff */
[----:B------:R-:W-:-:S06]  /*0140*/  USHF.R.U32.HI UR4, URZ, 0x1, UR4 ;  /* 0x00000001ff047899 */ /* 0x000fcc0008011604 */
[----:B------:R-:W-:Y:S01]  /*0150*/  IADD3 R14, PT, PT, R2, -UR4, RZ ;  /* 0x80000004020e7c10 */ /* 0x000fe2000fffe0ff */
[----:B------:R-:W-:Y:S01]  /*0160*/  UMOV UR4, URZ ;  /* 0x000000ff00047c82 */ /* 0x000fe20008000000 */
[----:B0-----:R-:W-:Y:S02]  /*0170*/  ULEA.HI UR5, UR6, UR6, URZ, 0x1 ;  /* 0x0000000606057291 */ /* 0x001fe4000f8f08ff */
[----:B------:R-:W-:Y:S02]  /*0180*/  ULOP3.LUT UR7, UR6, 0x7, URZ, 0xc0, !UPT ;  /* 0x0000000706077892 */ /* 0x000fe4000f8ec0ff */
[----:B------:R-:W-:Y:S02]  /*0190*/  USHF.R.S32.HI UR5, URZ, 0x1, UR5 ;  /* 0x00000001ff057899 */ /* 0x000fe40008011405 */
[----:B------:R-:W-:Y:S02]  /*01a0*/  UIADD3 UR8, UPT, UPT, UR7, -0x1, URZ ;  /* 0xffffffff07087890 */ /* 0x000fe4000fffe0ff */
[----:B------:R-:W-:-:S02]  /*01b0*/  ULOP3.LUT UR9, UR6, 0x3, URZ, 0xc0, !UPT ;  /* 0x0000000306097892 */ /* 0x000fc4000f8ec0ff */
[----:B------:R-:W-:Y:S01]  /*01c0*/  VIADD R4, R3, -UR5 ;  /* 0x8000000503047c36 */ /* 0x000fe20008000000 */
[----:B------:R-:W-:Y:S02]  /*01d0*/  ULOP3.LUT UR6, UR6, 0x7ffffff8, URZ, 0xc0, !UPT ;  /* 0x7ffffff806067892 */ /* 0x000fe4000f8ec0ff */
[----:B------:R-:W-:-:S11]  /*01e0*/  UISETP.GE.U32.AND UP0, UPT, UR8, 0x3, UPT ;  /* 0x000000030800788c */ /* 0x000fd6000bf06070 */
.L_x_7:
[----:B------:R-:W0:Y:S01]  /*01f0*/  LDC R5, c[0x0][0x398] ;  /* 0x0000e600ff057b82 */ /* 0x000e220000000800 */
[----:B------:R-:W1:Y:S01]  /*0200*/  LDCU UR5, c[0x0][0x394] ;  /* 0x00007280ff0577ac */ /* 0x000e620008000800 */
[----:B------:R-:W-:Y:S01]  /*0210*/  VIADD R10, R14, UR4 ;  /* 0x000000040e0a7c36 */ /* 0x000fe20008000000 */
[----:B------:R-:W-:Y:S01]  /*0220*/  BSSY.RECONVERGENT B0, `(.L_x_1) ;  /* 0x0000091000007945 */ /* 0x000fe20003800200 */
[----:B0-----:R-:W-:-:S04]  /*0230*/  ISETP.GE.AND P0, PT, R5, 0x1, PT ;  /* 0x000000010500780c */ /* 0x001fc80003f06270 */
[----:B------:R-:W-:-:S04]  /*0240*/  ISETP.LT.OR P0, PT, R10, RZ, !P0 ;  /* 0x000000ff0a00720c */ /* 0x000fc80004701670 */
[----:B-1----:R-:W-:-:S13]  /*0250*/  ISETP.GE.OR P0, PT, R10, UR5, P0 ;  /* 0x000000050a007c0c */ /* 0x002fda0008706670 */
[----:B------:R-:W-:Y:S05]  /*0260*/  @P0 BRA `(.L_x_2) ;  /* 0x0000000800300947 */ /* 0x000fea0003800000 */
[C---:B------:R-:W-:Y:S01]  /*0270*/  ISETP.GE.U32.AND P0, PT, R5.reuse, 0x8, PT ;  /* 0x000000080500780c */ /* 0x040fe20003f06070 */
[----:B------:R-:W-:Y:S02]  /*0280*/  HFMA2 R6, -RZ, RZ, 0, 0 ;  /* 0x00000000ff067431 */ /* 0x000fe400000001ff */
[----:B------:R-:W-:-:S10]  /*0290*/  IMAD R5, R5, UR4, RZ ;  /* 0x0000000405057c24 */ /* 0x000fd4000f8e02ff */
[----:B------:R-:W-:Y:S05]  /*02a0*/  @!P0 BRA `(.L_x_3) ;  /* 0x0000000000f08947 */ /* 0x000fea0003800000 */
[----:B------:R-:W0:Y:S01]  /*02b0*/  LDC.64 R6, c[0x0][0x380] ;  /* 0x0000e000ff067b82 */ /* 0x000e220000000a00 */
[----:B------:R-:W1:Y:S01]  /*02c0*/  LDCU UR8, c[0x0][0x390] ;  /* 0x00007200ff0877ac */ /* 0x000e620008000800 */
[----:B------:R-:W-:-:S05]  /*02d0*/  UMOV UR5, URZ ;  /* 0x000000ff00057c82 */ /* 0x000fca0008000000 */
.L_x_4:
[----:B------:R-:W-:-:S04]  /*02e0*/  VIADD R19, R4, UR5 ;  /* 0x0000000504137c36 */ /* 0x000fc80008000000 */
[----:B-1----:R-:W-:Y:S01]  /*02f0*/  IMAD R9, R10, UR8, R19 ;  /* 0x000000080a097c24 */ /* 0x002fe2000f8e0213 */
[----:B------:R-:W-:-:S03]  /*0300*/  ISETP.GE.AND P1, PT, R19, UR8, PT ;  /* 0x0000000813007c0c */ /* 0x000fc6000bf26270 */
[----:B0-----:R-:W-:Y:S01]  /*0310*/  IMAD.WIDE R8, R9, 0x4, R6 ;  /* 0x0000000409087825 */ /* 0x001fe200078e0206 */
[----:B------:R-:W-:-:S13]  /*0320*/  ISETP.LT.OR P1, PT, R19, RZ, P1 ;  /* 0x000000ff1300720c */ /* 0x000fda0000f21670 */
[----:B------:R-:W2:Y:S01]  /*0330*/  @!P1 LDG.E R15, desc[UR10][R8.64] ;  /* 0x0000000a080f9981 */ /* 0x000ea2000c1e1900 */
[----:B------:R-:W-:Y:S01]  /*0340*/  VIADD R12, R5, UR5 ;  /* 0x00000005050c7c36 */ /* 0x000fe20008000000 */
[C---:B------:R-:W-:Y:S01]  /*0350*/  IADD3 R18, PT, PT, R19.reuse, 0x3, RZ ;  /* 0x0000000313127810 */ /* 0x040fe20007ffe0ff */
[C---:B------:R-:W-:Y:S01]  /*0360*/  VIADD R13, R19.reuse, 0x1 ;  /* 0x00000001130d7836 */ /* 0x040fe20000000000 */
[C---:B------:R-:W-:Y:S01]  /*0370*/  IADD3 R20, PT, PT, R19.reuse, 0x6, RZ ;  /* 0x0000000613147810 */ /* 0x040fe20007ffe0ff */
[----:B------:R-:W-:Y:S01]  /*0380*/  VIADD R17, R19, 0x2 ;  /* 0x0000000213117836 */ /* 0x000fe20000000000 */
[----:B------:R-:W-:Y:S02]  /*0390*/  @!P1 SHF.L.U32 R11, R12, 0x2, RZ ;  /* 0x000000020c0b9819 */ /* 0x000fe400000006ff */
[----:B------:R-:W-:Y:S02]  /*03a0*/  ISETP.GE.AND P0, PT, R13, UR8, PT ;  /* 0x000000080d007c0c */ /* 0x000fe4000bf06270 */
[----:B------:R0:W2:Y:S01]  /*03b0*/  @!P1 LDC R16, c[0x3][R11] ;  /* 0x00c000000b109b82 */ /* 0x0000a20000000800 */
[----:B------:R-:W-:-:S02]  /*03c0*/  ISETP.GE.AND P2, PT, R17, UR8, PT ;  /* 0x0000000811007c0c */ /* 0x000fc4000bf46270 */
[----:B------:R-:W-:Y:S01]  /*03d0*/  ISETP.LT.OR P0, PT, R13, RZ, P0 ;  /* 0x000000ff0d00720c */ /* 0x000fe20000701670 */
[----:B------:R-:W-:Y:S01]  /*03e0*/  VIADD R13, R19, 0x4 ;  /* 0x00000004130d7836 */ /* 0x000fe20000000000 */
[C---:B------:R-:W-:Y:S02]  /*03f0*/  ISETP.GE.AND P3, PT, R18.reuse, UR8, PT ;  /* 0x0000000812007c0c */ /* 0x040fe4000bf66270 */
[----:B------:R-:W-:Y:S01]  /*0400*/  ISETP.LT.OR P2, PT, R17, RZ, P2 ;  /* 0x000000ff1100720c */ /* 0x000fe20001741670 */
[----:B------:R-:W-:Y:S01]  /*0410*/  VIADD R17, R19, 0x5 ;  /* 0x0000000513117836 */ /* 0x000fe20000000000 */
[----:B------:R-:W-:Y:S02]  /*0420*/  ISETP.LT.OR P3, PT, R18, RZ, P3 ;  /* 0x000000ff1200720c */ /* 0x000fe40001f61670 */
[----:B------:R-:W-:Y:S02]  /*0430*/  ISETP.GE.AND P4, PT, R13, UR8, PT ;  /* 0x000000080d007c0c */ /* 0x000fe4000bf86270 */
[----:B------:R-:W-:-:S02]  /*0440*/  ISETP.GE.AND P6, PT, R17, UR8, PT ;  /* 0x0000000811007c0c */ /* 0x000fc4000bfc6270 */
[----:B------:R-:W-:Y:S01]  /*0450*/  ISETP.LT.OR P4, PT, R13, RZ, P4 ;  /* 0x000000ff0d00720c */ /* 0x000fe20002781670 */
[----:B0-----:R-:W3:Y:S01]  /*0460*/  @!P0 LDG.E R11, desc[UR10][R8.64+0x4] ;  /* 0x0000040a080b8981 */ /* 0x001ee2000c1e1900 */
[----:B------:R-:W-:Y:S01]  /*0470*/  VIADD R18, R19, 0x7 ;  /* 0x0000000713127836 */ /* 0x000fe20000000000 */
[C---:B------:R-:W-:Y:S02]  /*0480*/  ISETP.GE.AND P5, PT, R20.reuse, UR8, PT ;  /* 0x0000000814007c0c */ /* 0x040fe4000bfa6270 */
[----:B------:R-:W-:Y:S01]  /*0490*/  ISETP.LT.OR P6, PT, R17, RZ, P6 ;  /* 0x000000ff1100720c */ /* 0x000fe200037c1670 */
[----:B------:R-:W4:Y:S01]  /*04a0*/  @!P2 LDG.E R13, desc[UR10][R8.64+0x8] ;  /* 0x0000080a080da981 */ /* 0x000f22000c1e1900 */
[----:B------:R-:W-:-:S03]  /*04b0*/  ISETP.LT.OR P5, PT, R20, RZ, P5 ;  /* 0x000000ff1400720c */ /* 0x000fc60002fa1670 */
[----:B------:R-:W5:Y:S04]  /*04c0*/  @!P3 LDG.E R17, desc[UR10][R8.64+0xc] ;  /* 0x00000c0a0811b981 */ /* 0x000f68000c1e1900 */
[----:B------:R-:W5:Y:S04]  /*04d0*/  @!P4 LDG.E R19, desc[UR10][R8.64+0x10] ;  /* 0x0000100a0813c981 */ /* 0x000f68000c1e1900 */
[----:B------:R-:W5:Y:S04]  /*04e0*/  @!P6 LDG.E R21, desc[UR10][R8.64+0x14] ;  /* 0x0000140a0815e981 */ /* 0x000f68000c1e1900 */
[----:B------:R-:W5:Y:S01]  /*04f0*/  @!P5 LDG.E R23, desc[UR10][R8.64+0x18] ;  /* 0x0000180a0817d981 */ /* 0x000f62000c1e1900 */
[----:B--2---:R-:W-:Y:S01]  /*0500*/  @!P1 FFMA R0, R15, R16, R0 ;  /* 0x000000100f009223 */ /* 0x004fe20000000000 */
[----:B------:R-:W-:-:S04]  /*0510*/  ISETP.GE.AND P1, PT, R18, UR8, PT ;  /* 0x0000000812007c0c */ /* 0x000fc8000bf26270 */
[----:B------:R-:W-:-:S13]  /*0520*/  ISETP.LT.OR P1, PT, R18, RZ, P1 ;  /* 0x000000ff1200720c */ /* 0x000fda0000f21670 */
[----:B------:R-:W2:Y:S01]  /*0530*/  @!P1 LDG.E R25, desc[UR10][R8.64+0x1c] ;  /* 0x00001c0a08199981 */ /* 0x000ea2000c1e1900 */
[----:B------:R-:W-:-:S04]  /*0540*/  IMAD.SHL.U32 R24, R12, 0x4, RZ ;  /* 0x000000040c187824 */ /* 0x000fc800078e00ff */
[----:B------:R-:W3:Y:S08]  /*0550*/  @!P0 LDC R12, c[0x3][R24+0x4] ;  /* 0x00c00100180c8b82 */ /* 0x000ef00000000800 */
[----:B------:R-:W4:Y:S08]  /*0560*/  @!P2 LDC R15, c[0x3][R24+0x8] ;  /* 0x00c00200180fab82 */ /* 0x000f300000000800 */
[----:B------:R-:W5:Y:S08]  /*0570*/  @!P3 LDC R16, c[0x3][R24+0xc] ;  /* 0x00c003001810bb82 */ /* 0x000f700000000800 */
[----:B------:R-:W0:Y:S01]  /*0580*/  @!P4 LDC R18, c[0x3][R24+0x10] ;  /* 0x00c004001812cb82 */ /* 0x000e220000000800 */
[----:B---3--:R-:W-:-:S07]  /*0590*/  @!P0 FFMA R0, R11, R12, R0 ;  /* 0x0000000c0b008223 */ /* 0x008fce0000000000 */
[----:B------:R-:W1:Y:S08]  /*05a0*/  @!P6 LDC R20, c[0x3][R24+0x14] ;  /* 0x00c005001814eb82 */ /* 0x000e700000000800 */
[----:B------:R-:W3:Y:S01]  /*05b0*/  @!P5 LDC R22, c[0x3][R24+0x18] ;  /* 0x00c006001816db82 */ /* 0x000ee20000000800 */
[----:B----4-:R-:W-:-:S07]  /*05c0*/  @!P2 FFMA R0, R13, R15, R0 ;  /* 0x0000000f0d00a223 */ /* 0x010fce0000000000 */
[----:B------:R-:W2:Y:S01]  /*05d0*/  @!P1 LDC R11, c[0x3][R24+0x1c] ;  /* 0x00c00700180b9b82 */ /* 0x000ea20000000800 */
[----:B-----5:R-:W-:Y:S01]  /*05e0*/  @!P3 FFMA R0, R17, R16, R0 ;  /* 0x000000101100b223 */ /* 0x020fe20000000000 */
[----:B------:R-:W-:-:S03]  /*05f0*/  UIADD3 UR5, UPT, UPT, UR5, 0x8, URZ ;  /* 0x0000000805057890 */ /* 0x000fc6000fffe0ff */
[----:B0-----:R-:W-:Y:S01]  /*0600*/  @!P4 FFMA R0, R19, R18, R0 ;  /* 0x000000121300c223 */ /* 0x001fe20000000000 */
[----:B------:R-:W-:-:S03]  /*0610*/  UISETP.NE.AND UP1, UPT, UR5, UR6, UPT ;  /* 0x000000060500728c */ /* 0x000fc6000bf25270 */
[----:B-1----:R-:W-:-:S04]  /*0620*/  @!P6 FFMA R0, R21, R20, R0 ;  /* 0x000000141500e223 */ /* 0x002fc80000000000 */
[----:B---3--:R-:W-:-:S04]  /*0630*/  @!P5 FFMA R0, R23, R22, R0 ;  /* 0x000000161700d223 */ /* 0x008fc80000000000 */
[----:B--2---:R-:W-:Y:S01]  /*0640*/  @!P1 FFMA R0, R25, R11, R0 ;  /* 0x0000000b19009223 */ /* 0x004fe20000000000 */
[----:B------:R-:W-:Y:S06]  /*0650*/  BRA.U UP1, `(.L_x_4) ;  /* 0xfffffffd01207547 */ /* 0x000fec000b83ffff */
[----:B------:R-:W-:-:S07]  /*0660*/  MOV R6, UR6 ;  /* 0x0000000600067c02 */ /* 0x000fce0008000f00 */
.L_x_3:
[----:B------:R-:W-:-:S09]  /*0670*/  UISETP.NE.AND UP1, UPT, UR7, URZ, UPT ;  /* 0x000000ff0700728c */ /* 0x000fd2000bf25270 */
[----:B------:R-:W-:Y:S05]  /*0680*/  BRA.U !UP1, `(.L_x_2) ;  /* 0x0000000509287547 */ /* 0x000fea000b800000 */
[----:B------:R-:W-:Y:S01]  /*0690*/  UISETP.NE.AND UP1, UPT, UR9, URZ, UPT ;  /* 0x000000ff0900728c */ /* 0x000fe2000bf25270 */
[----:B------:R-:W-:Y:S10]  /*06a0*/  BRA.U !UP0, `(.L_x_5) ;  /* 0x0000000108807547 */ /* 0x000ff4000b800000 */
[----:B------:R-:W0:Y:S01]  /*06b0*/  LDCU UR5, c[0x0][0x390] ;  /* 0x00007200ff0577ac */ /* 0x000e220008000800 */
[----:B------:R-:W1:Y:S01]  /*06c0*/  LDC.64 R8, c[0x0][0x380] ;  /* 0x0000e000ff087b82 */ /* 0x000e620000000a00 */
[----:B------:R-:W-:-:S04]  /*06d0*/  IMAD.IADD R11, R4, 0x1, R6 ;  /* 0x00000001040b7824 */ /* 0x000fc800078e0206 */
[C---:B------:R-:W-:Y:S01]  /*06e0*/  VIADD R12, R11.reuse, 0x2 ;  /* 0x000000020b0c7836 */ /* 0x040fe20000000000 */
[C---:B------:R-:W-:Y:S02]  /*06f0*/  IADD3 R7, PT, PT, R11.reuse, 0x1, RZ ;  /* 0x000000010b077810 */ /* 0x040fe40007ffe0ff */
[----:B0-----:R-:W-:Y:S02]  /*0700*/  ISETP.GE.AND P0, PT, R11, UR5, PT ;  /* 0x000000050b007c0c */ /* 0x001fe4000bf06270 */
[----:B------:R-:W-:Y:S02]  /*0710*/  ISETP.GE.AND P1, PT, R7, UR5, PT ;  /* 0x0000000507007c0c */ /* 0x000fe4000bf26270 */
[----:B------:R-:W-:Y:S02]  /*0720*/  ISETP.LT.OR P0, PT, R11, RZ, P0 ;  /* 0x000000ff0b00720c */ /* 0x000fe40000701670 */
[----:B------:R-:W-:Y:S01]  /*0730*/  ISETP.LT.OR P1, PT, R7, RZ, P1 ;  /* 0x000000ff0700720c */ /* 0x000fe20000f21670 */
[----:B------:R-:W-:Y:S01]  /*0740*/  IMAD R7, R10, UR5, R11 ;  /* 0x000000050a077c24 */ /* 0x000fe2000f8e020b */
[----:B------:R-:W-:-:S02]  /*0750*/  ISETP.GE.AND P2, PT, R12, UR5, PT ;  /* 0x000000050c007c0c */ /* 0x000fc4000bf46270 */
[----:B------:R-:W-:Y:S01]  /*0760*/  IADD3 R11, PT, PT, R11, 0x3, RZ ;  /* 0x000000030b0b7810 */ /* 0x000fe20007ffe0ff */
[----:B-1----:R-:W-:Y:S01]  /*0770*/  IMAD.WIDE R8, R7, 0x4, R8 ;  /* 0x0000000407087825 */ /* 0x002fe200078e0208 */
[----:B------:R-:W-:Y:S02]  /*0780*/  ISETP.LT.OR P2, PT, R12, RZ, P2 ;  /* 0x000000ff0c00720c */ /* 0x000fe40001741670 */
[----:B------:R-:W-:-:S03]  /*0790*/  ISETP.GE.AND P3, PT, R11, UR5, PT ;  /* 0x000000050b007c0c */ /* 0x000fc6000bf66270 */
[----:B------:R-:W2:Y:S01]  /*07a0*/  @!P0 LDG.E R7, desc[UR10][R8.64] ;  /* 0x0000000a08078981 */ /* 0x000ea2000c1e1900 */
[----:B------:R-:W-:-:S03]  /*07b0*/  ISETP.LT.OR P3, PT, R11, RZ, P3 ;  /* 0x000000ff0b00720c */ /* 0x000fc60001f61670 */
[----:B------:R-:W3:Y:S04]  /*07c0*/  @!P1 LDG.E R13, desc[UR10][R8.64+0x4] ;  /* 0x0000040a080d9981 */ /* 0x000ee8000c1e1900 */
[----:B------:R-:W4:Y:S06]  /*07d0*/  @!P2 LDG.E R15, desc[UR10][R8.64+0x8] ;  /* 0x0000080a080fa981 */ /* 0x000f2c000c1e1900 */
[----:B------:R-:W5:Y:S01]  /*07e0*/  @!P3 LDG.E R17, desc[UR10][R8.64+0xc] ;  /* 0x00000c0a0811b981 */ /* 0x000f62000c1e1900 */
[----:B------:R-:W-:-:S05]  /*07f0*/  IMAD.IADD R11, R5, 0x1, R6 ;  /* 0x00000001050b7824 */ /* 0x000fca00078e0206 */
[C---:B------:R-:W-:Y:S01]  /*0800*/  @!P0 SHF.L.U32 R12, R11.reuse, 0x2, RZ ;  /* 0x000000020b0c8819 */ /* 0x040fe200000006ff */
[----:B------:R-:W-:-:S05]  /*0810*/  IMAD.SHL.U32 R19, R11, 0x4, RZ ;  /* 0x000000040b137824 */ /* 0x000fca00078e00ff */
[----:B------:R-:W2:Y:S08]  /*0820*/  @!P0 LDC R12, c[0x3][R12] ;  /* 0x00c000000c0c8b82 */ /* 0x000eb00000000800 */
[----:B------:R-:W3:Y:S08]  /*0830*/  @!P1 LDC R11, c[0x3][R19+0x4] ;  /* 0x00c00100130b9b82 */ /* 0x000ef00000000800 */
[----:B------:R-:W4:Y:S08]  /*0840*/  @!P2 LDC R16, c[0x3][R19+0x8] ;  /* 0x00c002001310ab82 */ /* 0x000f300000000800 */
[----:B------:R-:W5:Y:S01]  /*0850*/  @!P3 LDC R18, c[0x3][R19+0xc] ;  /* 0x00c003001312bb82 */ /* 0x000f620000000800 */
[----:B------:R-:W-:Y:S01]  /*0860*/  IADD3 R6, PT, PT, R6, 0x4, RZ ;  /* 0x0000000406067810 */ /* 0x000fe20007ffe0ff */
[----:B--2---:R-:W-:-:S04]  /*0870*/  @!P0 FFMA R0, R7, R12, R0 ;  /* 0x0000000c07008223 */ /* 0x004fc80000000000 */
[----:B---3--:R-:W-:-:S04]  /*0880*/  @!P1 FFMA R0, R13, R11, R0 ;  /* 0x0000000b0d009223 */ /* 0x008fc80000000000 */
[----:B----4-:R-:W-:-:S04]  /*0890*/  @!P2 FFMA R0, R15, R16, R0 ;  /* 0x000000100f00a223 */ /* 0x010fc80000000000 */
[----:B-----5:R-:W-:-:S07]  /*08a0*/  @!P3 FFMA R0, R17, R18, R0 ;  /* 0x000000121100b223 */ /* 0x020fce0000000000 */
.L_x_5:
[----:B------:R-:W-:Y:S05]  /*08b0*/  BRA.U !UP1, `(.L_x_2) ;  /* 0x00000001099c7547 */ /* 0x000fea000b800000 */
[----:B------:R-:W0:Y:S01]  /*08c0*/  LDCU UR5, c[0x0][0x398] ;  /* 0x00007300ff0577ac */ /* 0x000e220008000800 */
[----:B------:R-:W-:Y:S02]  /*08d0*/  UISETP.NE.AND UP1, UPT, UR9, 0x1, UPT ;  /* 0x000000010900788c */ /* 0x000fe4000bf25270 */
[----:B0-----:R-:W-:-:S07]  /*08e0*/  ULOP3.LUT UP2, URZ, UR5, 0x1, URZ, 0xc0, !UPT ;  /* 0x0000000105ff7892 */ /* 0x001fce000f84c0ff */
[----:B------:R-:W-:Y:S05]  /*08f0*/  BRA.U !UP1, `(.L_x_6) ;  /* 0x0000000109547547 */ /* 0x000fea000b800000 */
[----:B------:R-:W0:Y:S01]  /*0900*/  LDCU UR5, c[0x0][0x390] ;  /* 0x00007200ff0577ac */ /* 0x000e220008000800 */
[----:B------:R-:W1:Y:S01]  /*0910*/  LDC.64 R8, c[0x0][0x380] ;  /* 0x0000e000ff087b82 */ /* 0x000e620000000a00 */
[----:B------:R-:W-:-:S05]  /*0920*/  IMAD.IADD R7, R4, 0x1, R6 ;  /* 0x0000000104077824 */ /* 0x000fca00078e0206 */
[C---:B------:R-:W-:Y:S02]  /*0930*/  IADD3 R11, PT, PT, R7.reuse, 0x1, RZ ;  /* 0x00000001070b7810 */ /* 0x040fe40007ffe0ff */
[----:B0-----:R-:W-:Y:S02]  /*0940*/  ISETP.GE.AND P0, PT, R7, UR5, PT ;  /* 0x0000000507007c0c */ /* 0x001fe4000bf06270 */
[----:B------:R-:W-:Y:S02]  /*0950*/  ISETP.GE.AND P1, PT, R11, UR5, PT ;  /* 0x000000050b007c0c */ /* 0x000fe4000bf26270 */
[----:B------:R-:W-:Y:S01]  /*0960*/  ISETP.LT.OR P0, PT, R7, RZ, P0 ;  /* 0x000000ff0700720c */ /* 0x000fe20000701670 */
[----:B------:R-:W-:Y:S01]  /*0970*/  IMAD R7, R10, UR5, R7 ;  /* 0x000000050a077c24 */ /* 0x000fe2000f8e0207 */
[----:B------:R-:W-:-:S03]  /*0980*/  ISETP.LT.OR P1, PT, R11, RZ, P1 ;  /* 0x000000ff0b00720c */ /* 0x000fc60000f21670 */
[----:B-1----:R-:W-:-:S08]  /*0990*/  IMAD.WIDE R8, R7, 0x4, R8 ;  /* 0x0000000407087825 */ /* 0x002fd000078e0208 */
[----:B------:R-:W2:Y:S04]  /*09a0*/  @!P0 LDG.E R7, desc[UR10][R8.64] ;  /* 0x0000000a08078981 */ /* 0x000ea8000c1e1900 */
[----:B------:R-:W3:Y:S01]  /*09b0*/  @!P1 LDG.E R11, desc[UR10][R8.64+0x4] ;  /* 0x0000040a080b9981 */ /* 0x000ee2000c1e1900 */
[----:B------:R-:W-:-:S05]  /*09c0*/  @!P0 IMAD.IADD R12, R5, 0x1, R6 ;  /* 0x00000001050c8824 */ /* 0x000fca00078e0206 */
[----:B------:R-:W-:Y:S01]  /*09d0*/  @!P0 SHF.L.U32 R13, R12, 0x2, RZ ;  /* 0x000000020c0d8819 */ /* 0x000fe200000006ff */
[----:B------:R-:W-:Y:S02]  /*09e0*/  @!P1 IMAD.IADD R12, R5, 0x1, R6 ;  /* 0x00000001050c9824 */ /* 0x000fe400078e0206 */
[----:B------:R-:W-:-:S03]  /*09f0*/  VIADD R6, R6, 0x2 ;  /* 0x0000000206067836 */ /* 0x000fc60000000000 */
[----:B------:R-:W-:Y:S01]  /*0a00*/  @!P1 SHF.L.U32 R12, R12, 0x2, RZ ;  /* 0x000000020c0c9819 */ /* 0x000fe200000006ff */
[----:B------:R-:W2:Y:S08]  /*0a10*/  @!P0 LDC R13, c[0x3][R13] ;  /* 0x00c000000d0d8b82 */ /* 0x000eb00000000800 */
[----:B------:R-:W3:Y:S01]  /*0a20*/  @!P1 LDC R12, c[0x3][R12+0x4] ;  /* 0x00c001000c0c9b82 */ /* 0x000ee20000000800 */
[----:B--2---:R-:W-:-:S04]  /*0a30*/  @!P0 FFMA R0, R13, R7, R0 ;  /* 0x000000070d008223 */ /* 0x004fc80000000000 */
[----:B---3--:R-:W-:-:S07]  /*0a40*/  @!P1 FFMA R0, R11, R12, R0 ;  /* 0x0000000c0b009223 */ /* 0x008fce0000000000 */
.L_x_6:
[----:B------:R-:W-:Y:S05]  /*0a50*/  BRA.U !UP2, `(.L_x_2) ;  /* 0x000000010a347547 */ /* 0x000fea000b800000 */
[----:B------:R-:W0:Y:S01]  /*0a60*/  LDC R12, c[0x0][0x390] ;  /* 0x0000e400ff0c7b82 */ /* 0x000e220000000800 */
[----:B------:R-:W-:-:S04]  /*0a70*/  IADD3 R7, PT, PT, R4, R6, RZ ;  /* 0x0000000604077210 */ /* 0x000fc80007ffe0ff */
[----:B0-----:R-:W-:-:S04]  /*0a80*/  ISETP.GE.AND P0, PT, R7, R12, PT ;  /* 0x0000000c0700720c */ /* 0x001fc80003f06270 */
[----:B------:R-:W-:-:S13]  /*0a90*/  ISETP.LT.OR P0, PT, R7, RZ, P0 ;  /* 0x000000ff0700720c */ /* 0x000fda0000701670 */
[----:B------:R-:W-:Y:S05]  /*0aa0*/  @P0 BRA `(.L_x_2) ;  /* 0x0000000000200947 */ /* 0x000fea0003800000 */
[----:B------:R-:W0:Y:S01]  /*0ab0*/  LDC.64 R8, c[0x0][0x380] ;  /* 0x0000e000ff087b82 */ /* 0x000e220000000a00 */
[----:B------:R-:W-:-:S04]  /*0ac0*/  IMAD R7, R10, R12, R7 ;  /* 0x0000000c0a077224 */ /* 0x000fc800078e0207 */
[----:B0-----:R-:W-:-:S06]  /*0ad0*/  IMAD.WIDE R8, R7, 0x4, R8 ;  /* 0x0000000407087825 */ /* 0x001fcc00078e0208 */
[----:B------:R-:W2:Y:S01]  /*0ae0*/  LDG.E R9, desc[UR10][R8.64] ;  /* 0x0000000a08097981 */ /* 0x000ea2000c1e1900 */
[----:B------:R-:W-:-:S05]  /*0af0*/  IMAD.IADD R5, R5, 0x1, R6 ;  /* 0x0000000105057824 */ /* 0x000fca00078e0206 */
[----:B------:R-:W-:-:S06]  /*0b00*/  SHF.L.U32 R5, R5, 0x2, RZ ;  /* 0x0000000205057819 */ /* 0x000fcc00000006ff */
[----:B------:R-:W2:Y:S02]  /*0b10*/  LDC R5, c[0x3][R5] ;  /* 0x00c0000005057b82 */ /* 0x000ea40000000800 */
[----:B--2---:R-:W-:-:S07]  /*0b20*/  FFMA R0, R9, R5, R0 ;  /* 0x0000000509007223 */ /* 0x004fce0000000000 */
.L_x_2:
[----:B------:R-:W-:Y:S05]  /*0b30*/  BSYNC.RECONVERGENT B0 ;  /* 0x0000000000007941 */ /* 0x000fea0003800200 */
.L_x_1:
[----:B------:R-:W0:Y:S01]  /*0b40*/  LDCU UR5, c[0x0][0x39c] ;  /* 0x00007380ff0577ac */ /* 0x000e220008000800 */
[----:B------:R-:W-:-:S04]  /*0b50*/  UIADD3 UR4, UPT, UPT, UR4, 0x1, URZ ;  /* 0x0000000104047890 */ /* 0x000fc8000fffe0ff */
[----:B0-----:R-:W-:-:S09]  /*0b60*/  UISETP.NE.AND UP1, UPT, UR4, UR5, UPT ;  /* 0x000000050400728c */ /* 0x001fd2000bf25270 */
[----:B------:R-:W-:Y:S05]  /*0b70*/  BRA.U UP1, `(.L_x_7) ;  /* 0xfffffff5019c7547 */ /* 0x000fea000b83ffff */
.L_x_0:
[----:B------:R-:W0:Y:S01]  /*0b80*/  LDC.64 R4, c[0x0][0x388] ;  /* 0x0000e200ff047b82 */ /* 0x000e220000000a00 */
[----:B------:R-:W1:Y:S02]  /*0b90*/  LDCU UR5, c[0x0][0x390] ;  /* 0x00007200ff0577ac */ /* 0x000e640008000800 */
[----:B-1----:R-:W-:-:S04]  /*0ba0*/  IMAD R3, R2, UR5, R3 ;  /* 0x0000000502037c24 */ /* 0x002fc8000f8e0203 */
[----:B0-----:R-:W-:-:S05]  /*0bb0*/  IMAD.WIDE R2, R3, 0x4, R4 ;  /* 0x0000000403027825 */ /* 0x001fca00078e0204 */
[----:B------:R-:W-:Y:S01]  /*0bc0*/  STG.E desc[UR10][R2.64], R0 ;  /* 0x0000000002007986 */ /* 0x000fe2000c10190a */
[----:B------:R-:W-:Y:S05]  /*0bd0*/  EXIT ;  /* 0x000000000000794d */ /* 0x000fea0003800000 */
.L_x_8:
[----:B------:R-:W-:-:S00]  /*0be0*/  BRA `(.L_x_8) ;  /* 0xfffffffc00fc7947 */ /* 0x000fc0000383ffff */
[----:B------:R-:W-:-:S00]  /*0bf0*/  NOP ;  /* 0x0000000000007918 */ /* 0x000fc00000000000 */
        /* <DEDUP_REMOVED lines=8> */
.L_x_39:


//--------------------- .text._Z19gpu_convolve_globalPKfS0_Pfiiii --------------------------
	.section	.text._Z19gpu_convolve_globalPKfS0_Pfiiii,"ax",@progbits
	.align	128
        .global         _Z19gpu_convolve_globalPKfS0_Pfiiii
        .type           _Z19gpu_convolve_globalPKfS0_Pfiiii,@function
        .size           _Z19gpu_convolve_globalPKfS0_Pfiiii,(.L_x_40 - _Z19gpu_convolve_globalPKfS0_Pfiiii)
        .other          _Z19gpu_convolve_globalPKfS0_Pfiiii,@"STO_CUDA_ENTRY STV_DEFAULT"
_Z19gpu_convolve_globalPKfS0_Pfiiii:
.text._Z19gpu_convolve_globalPKfS0_Pfiiii:
        /* <DEDUP_REMOVED lines=21> */
[----:B------:R-:W-:Y:S01]  /*0150*/  VIADD R14, R0, -UR4 ;  /* 0x80000004000e7c36 */ /* 0x000fe20008000000 */
[----:B------:R-:W-:Y:S01]  /*0160*/  UMOV UR4, URZ ;  /* 0x000000ff00047c82 */ /* 0x000fe20008000000 */
[----:B0-----:R-:W-:Y:S02]  /*0170*/  ULEA.HI UR5, UR6, UR6, URZ, 0x1 ;  /* 0x0000000606057291 */ /* 0x001fe4000f8f08ff */
[----:B------:R-:W-:Y:S02]  /*0180*/  ULOP3.LUT UR7, UR6, 0x7, URZ, 0xc0, !UPT ;  /* 0x0000000706077892 */ /* 0x000fe4000f8ec0ff */
[----:B------:R-:W-:Y:S02]  /*0190*/  USHF.R.S32.HI UR5, URZ, 0x1, UR5 ;  /* 0x00000001ff057899 */ /* 0x000fe40008011405 */
[----:B------:R-:W-:Y:S02]  /*01a0*/  ULOP3.LUT UR8, UR6, 0x3, URZ, 0xc0, !UPT ;  /* 0x0000000306087892 */ /* 0x000fe4000f8ec0ff */
[----:B------:R-:W-:-:S02]  /*01b0*/  ULOP3.LUT UR6, UR6, 0x7ffffff8, URZ, 0xc0, !UPT ;  /* 0x7ffffff806067892 */ /* 0x000fc4000f8ec0ff */
[----:B------:R-:W-:-:S10]  /*01c0*/  IADD3 R4, PT, PT, R3, -UR5, RZ ;  /* 0x8000000503047c10 */ /* 0x000fd4000fffe0ff */
.L_x_16:
        /* <DEDUP_REMOVED lines=9> */
[----:B------:R-:W-:Y:S02]  /*0260*/  IMAD R6, R6, UR4, RZ ;  /* 0x0000000406067c24 */ /* 0x000fe4000f8e02ff */
[----:B------:R-:W-:-:S10]  /*0270*/  IMAD.MOV.U32 R7, RZ, RZ, RZ ;  /* 0x000000ffff077224 */ /* 0x000fd400078e00ff */
[----:B------:R-:W-:Y:S05]  /*0280*/  @!P0 BRA `(.L_x_12) ;  /* 0x0000000400048947 */ /* 0x000fea0003800000 */
[----:B------:R-:W0:Y:S01]  /*0290*/  LDCU UR9, c[0x0][0x398] ;  /* 0x00007300ff0977ac */ /* 0x000e220008000800 */
[----:B------:R-:W-:-:S05]  /*02a0*/  UMOV UR5, URZ ;  /* 0x000000ff00057c82 */ /* 0x000fca0008000000 */
.L_x_13:
[----:B------:R-:W-:Y:S01]  /*02b0*/  IADD3 R12, PT, PT, R4, UR5, RZ ;  /* 0x00000005040c7c10 */ /* 0x000fe2000fffe0ff */
[----:B------:R-:W1:Y:S03]  /*02c0*/  LDC.64 R8, c[0x0][0x380] ;  /* 0x0000e000ff087b82 */ /* 0x000e660000000a00 */
[----:B0-----:R-:W-:Y:S01]  /*02d0*/  ISETP.GE.AND P4, PT, R12, UR9, PT ;  /* 0x000000090c007c0c */ /* 0x001fe2000bf86270 */
[----:B------:R-:W-:-:S03]  /*02e0*/  IMAD R7, R5, UR9, R12 ;  /* 0x0000000905077c24 */ /* 0x000fc6000f8e020c */
[----:B------:R-:W-:-:S13]  /*02f0*/  ISETP.LT.OR P4, PT, R12, RZ, P4 ;  /* 0x000000ff0c00720c */ /* 0x000fda0002781670 */
[----:B------:R-:W0:Y:S01]  /*0300*/  @!P4 LDC.64 R16, c[0x0][0x388] ;  /* 0x0000e200ff10cb82 */ /* 0x000e220000000a00 */
[----:B------:R-:W-:Y:S02]  /*0310*/  @!P4 VIADD R11, R6, UR5 ;  /* 0x00000005060bcc36 */ /* 0x000fe40008000000 */
[----:B-1----:R-:W-:-:S05]  /*0320*/  IMAD.WIDE R8, R7, 0x4, R8 ;  /* 0x0000000407087825 */ /* 0x002fca00078e0208 */
[----:B------:R-:W2:Y:S01]  /*0330*/  @!P4 LDG.E R7, desc[UR10][R8.64] ;  /* 0x0000000a0807c981 */ /* 0x000ea2000c1e1900 */
[----:B0-----:R-:W-:Y:S02]  /*0340*/  @!P4 IMAD.WIDE.U32 R16, R11, 0x4, R16 ;  /* 0x000000040b10c825 */ /* 0x001fe400078e0010 */
[----:B------:R-:W0:Y:S04]  /*0350*/  LDC.64 R10, c[0x0][0x388] ;  /* 0x0000e200ff0a7b82 */ /* 0x000e280000000a00 */
[----:B------:R1:W2:Y:S01]  /*0360*/  @!P4 LDG.E R16, desc[UR10][R16.64] ;  /* 0x0000000a1010c981 */ /* 0x0002a2000c1e1900 */
[C---:B------:R-:W-:Y:S01]  /*0370*/  VIADD R13, R12.reuse, 0x1 ;  /* 0x000000010c0d7836 */ /* 0x040fe20000000000 */
[----:B------:R-:W-:Y:S02]  /*0380*/  IADD3 R15, PT, PT, R12, 0x2, RZ ;  /* 0x000000020c0f7810 */ /* 0x000fe40007ffe0ff */
[----:B------:R-:W-:-:S02]  /*0390*/  IADD3 R18, P1, PT, R6, UR5, RZ ;  /* 0x0000000506127c10 */ /* 0x000fc4000ff3e0ff */
[----:B------:R-:W-:Y:S02]  /*03a0*/  ISETP.GE.AND P3, PT, R15, UR9, PT ;  /* 0x000000090f007c0c */ /* 0x000fe4000bf66270 */
[----:B------:R-:W-:Y:S02]  /*03b0*/  ISETP.GE.AND P0, PT, R13, UR9, PT ;  /* 0x000000090d007c0c */ /* 0x000fe4000bf06270 */
[----:B------:R-:W-:Y:S01]  /*03c0*/  ISETP.LT.OR P3, PT, R15, RZ, P3 ;  /* 0x000000ff0f00720c */ /* 0x000fe20001f61670 */
[C---:B------:R-:W-:Y:S01]  /*03d0*/  VIADD R15, R12.reuse, 0x3 ;  /* 0x000000030c0f7836 */ /* 0x040fe20000000000 */
[----:B------:R-:W-:Y:S01]  /*03e0*/  ISETP.LT.OR P0, PT, R13, RZ, P0 ;  /* 0x000000ff0d00720c */ /* 0x000fe20000701670 */
[----:B------:R-:W-:Y:S01]  /*03f0*/  IMAD.X R13, RZ, RZ, RZ, P1 ;  /* 0x000000ffff0d7224 */ /* 0x000fe200008e06ff */
[----:B-1----:R-:W-:Y:S02]  /*0400*/  IADD3 R17, PT, PT, R12, 0x4, RZ ;  /* 0x000000040c117810 */ /* 0x002fe40007ffe0ff */
[----:B------:R-:W-:-:S02]  /*0410*/  ISETP.GE.AND P2, PT, R15, UR9, PT ;  /* 0x000000090f007c0c */ /* 0x000fc4000bf46270 */
[----:B0-----:R-:W-:Y:S01]  /*0420*/  LEA R10, P1, R18, R10, 0x2 ;  /* 0x0000000a120a7211 */ /* 0x001fe200078210ff */
[----:B------:R-:W-:-:S03]  /*0430*/  VIADD R19, R12, 0x5 ;  /* 0x000000050c137836 */ /* 0x000fc60000000000 */
[----:B------:R-:W-:Y:S01]  /*0440*/  LEA.HI.X R11, R18, R11, R13, 0x2, P1 ;  /* 0x0000000b120b7211 */ /* 0x000fe200008f140d */
[----:B------:R-:W-:Y:S01]  /*0450*/  VIADD R18, R12, 0x6 ;  /* 0x000000060c127836 */ /* 0x000fe20000000000 */
[----:B------:R-:W-:Y:S01]  /*0460*/  ISETP.GE.AND P1, PT, R17, UR9, PT ;  /* 0x0000000911007c0c */ /* 0x000fe2000bf26270 */
[----:B------:R-:W3:Y:S01]  /*0470*/  @!P0 LDG.E R13, desc[UR10][R8.64+0x4] ;  /* 0x0000040a080d8981 */ /* 0x000ee2000c1e1900 */
[----:B------:R-:W-:Y:S02]  /*0480*/  ISETP.LT.OR P2, PT, R15, RZ, P2 ;  /* 0x000000ff0f00720c */ /* 0x000fe40001741670 */
[----:B------:R-:W-:Y:S01]  /*0490*/  ISETP.GE.AND P6, PT, R18, UR9, PT ;  /* 0x0000000912007c0c */ /* 0x000fe2000bfc6270 */
[----:B------:R-:W3:Y:S01]  /*04a0*/  @!P0 LDG.E R15, desc[UR10][R10.64+0x4] ;  /* 0x0000040a0a0f8981 */ /* 0x000ee2000c1e1900 */
[----:B------:R-:W-:Y:S02]  /*04b0*/  ISETP.GE.AND P5, PT, R19, UR9, PT ;  /* 0x0000000913007c0c */ /* 0x000fe4000bfa6270 */
[----:B------:R-:W-:-:S02]  /*04c0*/  ISETP.LT.OR P1, PT, R17, RZ, P1 ;  /* 0x000000ff1100720c */ /* 0x000fc40000f21670 */
[----:B------:R-:W-:Y:S01]  /*04d0*/  ISETP.LT.OR P6, PT, R18, RZ, P6 ;  /* 0x000000ff1200720c */ /* 0x000fe200037c1670 */
[----:B------:R-:W4:Y:S01]  /*04e0*/  @!P3 LDG.E R17, desc[UR10][R8.64+0x8] ;  /* 0x0000080a0811b981 */ /* 0x000f22000c1e1900 */
[----:B------:R-:W-:Y:S02]  /*04f0*/  ISETP.LT.OR P5, PT, R19, RZ, P5 ;  /* 0x000000ff1300720c */ /* 0x000fe40002fa1670 */
[----:B------:R-:W-:Y:S02]  /*0500*/  IADD3 R18, PT, PT, R12, 0x7, RZ ;  /* 0x000000070c127810 */ /* 0x000fe40007ffe0ff */
[----:B------:R-:W4:Y:S05]  /*0510*/  @!P3 LDG.E R12, desc[UR10][R10.64+0x8] ;  /* 0x0000080a0a0cb981 */ /* 0x000f2a000c1e1900 */
[----:B------:R-:W5:Y:S04]  /*0520*/  @!P1 LDG.E R19, desc[UR10][R8.64+0x10] ;  /* 0x0000100a08139981 */ /* 0x000f68000c1e1900 */
[----:B------:R-:W5:Y:S04]  /*0530*/  @!P5 LDG.E R21, desc[UR10][R8.64+0x14] ;  /* 0x0000140a0815d981 */ /* 0x000f68000c1e1900 */
[----:B------:R-:W5:Y:S04]  /*0540*/  @!P5 LDG.E R20, desc[UR10][R10.64+0x14] ;  /* 0x0000140a0a14d981 */ /* 0x000f68000c1e1900 */
[----:B------:R-:W5:Y:S04]  /*0550*/  @!P6 LDG.E R23, desc[UR10][R8.64+0x18] ;  /* 0x0000180a0817e981 */ /* 0x000f68000c1e1900 */
[----:B------:R-:W5:Y:S01]  /*0560*/  @!P6 LDG.E R22, desc[UR10][R10.64+0x18] ;  /* 0x0000180a0a16e981 */ /* 0x000f62000c1e1900 */
[----:B--2---:R-:W-:Y:S01]  /*0570*/  @!P4 FFMA R2, R7, R16, R2 ;  /* 0x000000100702c223 */ /* 0x004fe20000000002 */
[----:B------:R-:W-:-:S02]  /*0580*/  ISETP.GE.AND P4, PT, R18, UR9, PT ;  /* 0x0000000912007c0c */ /* 0x000fc4000bf86270 */
[----:B------:R-:W2:Y:S04]  /*0590*/  @!P2 LDG.E R7, desc[UR10][R8.64+0xc] ;  /* 0x00000c0a0807a981 */ /* 0x000ea8000c1e1900 */
[----:B------:R-:W2:Y:S01]  /*05a0*/  @!P2 LDG.E R16, desc[UR10][R10.64+0xc] ;  /* 0x00000c0a0a10a981 */ /* 0x000ea2000c1e1900 */
[----:B------:R-:W-:-:S03]  /*05b0*/  ISETP.LT.OR P4, PT, R18, RZ, P4 ;  /* 0x000000ff1200720c */ /* 0x000fc60002781670 */
[----:B------:R-:W5:Y:S10]  /*05c0*/  @!P1 LDG.E R18, desc[UR10][R10.64+0x10] ;  /* 0x0000100a0a129981 */ /* 0x000f74000c1e1900 */
[----:B------:R-:W5:Y:S04]  /*05d0*/  @!P4 LDG.E R25, desc[UR10][R8.64+0x1c] ;  /* 0x00001c0a0819c981 */ /* 0x000f68000c1e1900 */
[----:B------:R-:W5:Y:S01]  /*05e0*/  @!P4 LDG.E R24, desc[UR10][R10.64+0x1c] ;  /* 0x00001c0a0a18c981 */ /* 0x000f62000c1e1900 */
[----:B---3--:R-:W-:Y:S01]  /*05f0*/  @!P0 FFMA R2, R13, R15, R2 ;  /* 0x0000000f0d028223 */ /* 0x008fe20000000002 */
[----:B------:R-:W-:-:S03]  /*0600*/  UIADD3 UR5, UPT, UPT, UR5, 0x8, URZ ;  /* 0x0000000805057890 */ /* 0x000fc6000fffe0ff */
[----:B----4-:R-:W-:Y:S01]  /*0610*/  @!P3 FFMA R2, R17, R12, R2 ;  /* 0x0000000c1102b223 */ /* 0x010fe20000000002 */
[----:B------:R-:W-:-:S03]  /*0620*/  UISETP.NE.AND UP0, UPT, UR5, UR6, UPT ;  /* 0x000000060500728c */ /* 0x000fc6000bf05270 */
[----:B--2---:R-:W-:-:S04]  /*0630*/  @!P2 FFMA R2, R7, R16, R2 ;  /* 0x000000100702a223 */ /* 0x004fc80000000002 */
[----:B-----5:R-:W-:-:S04]  /*0640*/  @!P1 FFMA R2, R19, R18, R2 ;  /* 0x0000001213029223 */ /* 0x020fc80000000002 */
[----:B------:R-:W-:-:S04]  /*0650*/  @!P5 FFMA R2, R21, R20, R2 ;  /* 0x000000141502d223 */ /* 0x000fc80000000002 */
[----:B------:R-:W-:-:S04]  /*0660*/  @!P6 FFMA R2, R23, R22, R2 ;  /* 0x000000161702e223 */ /* 0x000fc80000000002 */
[----:B------:R-:W-:Y:S01]  /*0670*/  @!P4 FFMA R2, R25, R24, R2 ;  /* 0x000000181902c223 */ /* 0x000fe20000000002 */
[----:B------:R-:W-:Y:S06]  /*0680*/  BRA.U UP0, `(.L_x_13) ;  /* 0xfffffffd00087547 */ /* 0x000fec000b83ffff */
[----:B------:R-:W-:-:S07]  /*0690*/  IMAD.U32 R7, RZ, RZ, UR6 ;  /* 0x00000006ff077e24 */ /* 0x000fce000f8e00ff */
.L_x_12:
[----:B------:R-:W-:-:S09]  /*06a0*/  UISETP.NE.AND UP0, UPT, UR7, URZ, UPT ;  /* 0x000000ff0700728c */ /* 0x000fd2000bf05270 */
[----:B------:R-:W-:Y:S05]  /*06b0*/  BRA.U !UP0, `(.L_x_11) ;  /* 0x0000000508587547 */ /* 0x000fea000b800000 */
[----:B------:R-:W-:Y:S02]  /*06c0*/  UIADD3 UR5, UPT, UPT, UR7, -0x1, URZ ;  /* 0xffffffff07057890 */ /* 0x000fe4000fffe0ff */
[----:B------:R-:W-:Y:S02]  /*06d0*/  UISETP.NE.AND UP1, UPT, UR8, URZ, UPT ;  /* 0x000000ff0800728c */ /* 0x000fe4000bf25270 */
[----:B------:R-:W-:-:S09]  /*06e0*/  UISETP.GE.U32.AND UP0, UPT, UR5, 0x3, UPT ;  /* 0x000000030500788c */ /* 0x000fd2000bf06070 */
[----:B------:R-:W-:Y:S05]  /*06f0*/  BRA.U !UP0, `(.L_x_14) ;  /* 0x0000000108947547 */ /* 0x000fea000b800000 */
[----:B------:R-:W0:Y:S01]  /*0700*/  LDCU UR5, c[0x0][0x398] ;  /* 0x00007300ff0577ac */ /* 0x000e220008000800 */
[----:B------:R-:W-:Y:S01]  /*0710*/  IMAD.IADD R18, R4, 0x1, R7 ;  /* 0x0000000104127824 */ /* 0x000fe200078e0207 */
[----:B------:R-:W1:Y:S03]  /*0720*/  LDC.64 R8, c[0x0][0x388] ;  /* 0x0000e200ff087b82 */ /* 0x000e660000000a00 */
[C---:B------:R-:W-:Y:S01]  /*0730*/  VIADD R17, R18.reuse, 0x2 ;  /* 0x0000000212117836 */ /* 0x040fe20000000000 */
[C---:B------:R-:W-:Y:S02]  /*0740*/  IADD3 R16, PT, PT, R18.reuse, 0x1, RZ ;  /* 0x0000000112107810 */ /* 0x040fe40007ffe0ff */
[C---:B------:R-:W-:Y:S02]  /*0750*/  IADD3 R19, PT, PT, R18.reuse, 0x3, RZ ;  /* 0x0000000312137810 */ /* 0x040fe40007ffe0ff */
[----:B------:R-:W2:Y:S01]  /*0760*/  LDC.64 R10, c[0x0][0x380] ;  /* 0x0000e000ff0a7b82 */ /* 0x000ea20000000a00 */
[----:B0-----:R-:W-:-:S02]  /*0770*/  ISETP.GE.AND P0, PT, R18, UR5, PT ;  /* 0x0000000512007c0c */ /* 0x001fc4000bf06270 */
[----:B------:R-:W-:Y:S02]  /*0780*/  ISETP.GE.AND P1, PT, R16, UR5, PT ;  /* 0x0000000510007c0c */ /* 0x000fe4000bf26270 */
[----:B------:R-:W-:Y:S02]  /*0790*/  ISETP.LT.OR P0, PT, R18, RZ, P0 ;  /* 0x000000ff1200720c */ /* 0x000fe40000701670 */
[----:B------:R-:W-:Y:S02]  /*07a0*/  ISETP.LT.OR P1, PT, R16, RZ, P1 ;  /* 0x000000ff1000720c */ /* 0x000fe40000f21670 */
[C---:B------:R-:W-:Y:S02]  /*07b0*/  ISETP.GE.AND P2, PT, R17.reuse, UR5, PT ;  /* 0x0000000511007c0c */ /* 0x040fe4000bf46270 */
[----:B------:R-:W-:Y:S02]  /*07c0*/  IADD3 R16, P3, PT, R6, R7, RZ ;  /* 0x0000000706107210 */ /* 0x000fe40007f7e0ff */
[----:B------:R-:W-:-:S02]  /*07d0*/  ISETP.LT.OR P2, PT, R17, RZ, P2 ;  /* 0x000000ff1100720c */ /* 0x000fc40001741670 */
[----:B-1----:R-:W-:Y:S01]  /*07e0*/  LEA R8, P4, R16, R8, 0x2 ;  /* 0x0000000810087211 */ /* 0x002fe200078810ff */
[----:B------:R-:W-:Y:S01]  /*07f0*/  IMAD.X R17, RZ, RZ, RZ, P3 ;  /* 0x000000ffff117224 */ /* 0x000fe200018e06ff */
[C---:B------:R-:W-:Y:S01]  /*0800*/  ISETP.GE.AND P3, PT, R19.reuse, UR5, PT ;  /* 0x0000000513007c0c */ /* 0x040fe2000bf66270 */
[----:B------:R-:W0:Y:S01]  /*0810*/  @!P0 LDC.64 R12, c[0x0][0x388] ;  /* 0x0000e200ff0c8b82 */ /* 0x000e220000000a00 */
[----:B------:R-:W-:Y:S02]  /*0820*/  @!P0 IMAD.IADD R15, R6, 0x1, R7 ;  /* 0x00000001060f8824 */ /* 0x000fe400078e0207 */
[----:B------:R-:W-:Y:S02]  /*0830*/  LEA.HI.X R9, R16, R9, R17, 0x2, P4 ;  /* 0x0000000910097211 */ /* 0x000fe400020f1411 */
[----:B------:R-:W-:-:S03]  /*0840*/  ISETP.LT.OR P3, PT, R19, RZ, P3 ;  /* 0x000000ff1300720c */ /* 0x000fc60001f61670 */
[----:B------:R-:W3:Y:S10]  /*0850*/  @!P1 LDG.E R16, desc[UR10][R8.64+0x4] ;  /* 0x0000040a08109981 */ /* 0x000ef4000c1e1900 */
[----:B------:R-:W4:Y:S01]  /*0860*/  @!P3 LDG.E R20, desc[UR10][R8.64+0xc] ;  /* 0x00000c0a0814b981 */ /* 0x000f22000c1e1900 */
[----:B0-----:R-:W-:-:S04]  /*0870*/  @!P0 IMAD.WIDE.U32 R12, R15, 0x4, R12 ;  /* 0x000000040f0c8825 */ /* 0x001fc800078e000c */
[----:B------:R-:W-:Y:S02]  /*0880*/  IMAD R15, R5, UR5, R18 ;  /* 0x00000005050f7c24 */ /* 0x000fe4000f8e0212 */
[----:B------:R-:W5:Y:S02]  /*0890*/  @!P0 LDG.E R12, desc[UR10][R12.64] ;  /* 0x0000000a0c0c8981 */ /* 0x000f64000c1e1900 */
[----:B--2---:R-:W-:Y:S02]  /*08a0*/  IMAD.WIDE R10, R15, 0x4, R10 ;  /* 0x000000040f0a7825 */ /* 0x004fe400078e020a */
[----:B------:R-:W2:Y:S04]  /*08b0*/  @!P2 LDG.E R18, desc[UR10][R8.64+0x8] ;  /* 0x0000080a0812a981 */ /* 0x000ea8000c1e1900 */
[----:B------:R-:W5:Y:S04]  /*08c0*/  @!P0 LDG.E R15, desc[UR10][R10.64] ;  /* 0x0000000a0a0f8981 */ /* 0x000f68000c1e1900 */
[----:B------:R-:W3:Y:S04]  /*08d0*/  @!P1 LDG.E R17, desc[UR10][R10.64+0x4] ;  /* 0x0000040a0a119981 */ /* 0x000ee8000c1e1900 */
[----:B------:R-:W2:Y:S04]  /*08e0*/  @!P2 LDG.E R19, desc[UR10][R10.64+0x8] ;  /* 0x0000080a0a13a981 */ /* 0x000ea8000c1e1900 */
[----:B------:R-:W4:Y:S01]  /*08f0*/  @!P3 LDG.E R21, desc[UR10][R10.64+0xc] ;  /* 0x00000c0a0a15b981 */ /* 0x000f22000c1e1900 */
[----:B------:R-:W-:-:S02]  /*0900*/  VIADD R7, R7, 0x4 ;  /* 0x0000000407077836 */ /* 0x000fc40000000000 */
[----:B-----5:R-:W-:-:S04]  /*0910*/  @!P0 FFMA R2, R15, R12, R2 ;  /* 0x0000000c0f028223 */ /* 0x020fc80000000002 */
[----:B---3--:R-:W-:-:S04]  /*0920*/  @!P1 FFMA R2, R17, R16, R2 ;  /* 0x0000001011029223 */ /* 0x008fc80000000002 */
[----:B--2---:R-:W-:-:S04]  /*0930*/  @!P2 FFMA R2, R19, R18, R2 ;  /* 0x000000121302a223 */ /* 0x004fc80000000002 */
[----:B----4-:R-:W-:-:S07]  /*0940*/  @!P3 FFMA R2, R21, R20, R2 ;  /* 0x000000141502b223 */ /* 0x010fce0000000002 */
.L_x_14:
[----:B------:R-:W-:Y:S05]  /*0950*/  BRA.U !UP1, `(.L_x_11) ;  /* 0x0000000109b07547 */ /* 0x000fea000b800000 */
[----:B------:R-:W0:Y:S01]  /*0960*/  LDCU UR5, c[0x0][0x3a0] ;  /* 0x00007400ff0577ac */ /* 0x000e220008000800 */
[----:B------:R-:W-:Y:S02]  /*0970*/  UISETP.NE.AND UP0, UPT, UR8, 0x1, UPT ;  /* 0x000000010800788c */ /* 0x000fe4000bf05270 */
[----:B0-----:R-:W-:-:S07]  /*0980*/  ULOP3.LUT UP1, URZ, UR5, 0x1, URZ, 0xc0, !UPT ;  /* 0x0000000105ff7892 */ /* 0x001fce000f82c0ff */
[----:B------:R-:W-:Y:S05]  /*0990*/  BRA.U !UP0, `(.L_x_15) ;  /* 0x0000000108647547 */ /* 0x000fea000b800000 */
[----:B------:R-:W0:Y:S01]  /*09a0*/  LDCU UR5, c[0x0][0x398] ;  /* 0x00007300ff0577ac */ /* 0x000e220008000800 */
[----:B------:R-:W-:Y:S01]  /*09b0*/  IADD3 R16, PT, PT, R4, R7, RZ ;  /* 0x0000000704107210 */ /* 0x000fe20007ffe0ff */
[----:B------:R-:W1:Y:S04]  /*09c0*/  LDC.64 R12, c[0x0][0x380] ;  /* 0x0000e000ff0c7b82 */ /* 0x000e680000000a00 */
[C---:B------:R-:W-:Y:S01]  /*09d0*/  VIADD R8, R16.reuse, 0x1 ;  /* 0x0000000110087836 */ /* 0x040fe20000000000 */
[----:B0-----:R-:W-:Y:S01]  /*09e0*/  ISETP.GE.AND P0, PT, R16, UR5, PT ;  /* 0x0000000510007c0c */ /* 0x001fe2000bf06270 */
[----:B------:R-:W-:-:S03]  /*09f0*/  IMAD R15, R5, UR5, R16 ;  /* 0x00000005050f7c24 */ /* 0x000fc6000f8e0210 */
[----:B------:R-:W-:Y:S02]  /*0a00*/  ISETP.GE.AND P1, PT, R8, UR5, PT ;  /* 0x0000000508007c0c */ /* 0x000fe4000bf26270 */
[----:B------:R-:W-:Y:S02]  /*0a10*/  ISETP.LT.OR P0, PT, R16, RZ, P0 ;  /* 0x000000ff1000720c */ /* 0x000fe40000701670 */
[----:B------:R-:W-:Y:S01]  /*0a20*/  ISETP.LT.OR P1, PT, R8, RZ, P1 ;  /* 0x000000ff0800720c */ /* 0x000fe20000f21670 */
[----:B-1----:R-:W-:-:S10]  /*0a30*/  IMAD.WIDE R12, R15, 0x4, R12 ;  /* 0x000000040f0c7825 */ /* 0x002fd400078e020c */
[----:B------:R-:W0:Y:S01]  /*0a40*/  @!P0 LDC.64 R10, c[0x0][0x388] ;  /* 0x0000e200ff0a8b82 */ /* 0x000e220000000a00 */
[C---:B------:R-:W-:Y:S01]  /*0a50*/  @!P0 IMAD.IADD R17, R6.reuse, 0x1, R7 ;  /* 0x0000000106118824 */ /* 0x040fe200078e0207 */
[----:B------:R-:W-:-:S04]  /*0a60*/  @!P1 IADD3 R16, P2, PT, R6, R7, RZ ;  /* 0x0000000706109210 */ /* 0x000fc80007f5e0ff */
[----:B------:R-:W-:Y:S02]  /*0a70*/  @!P1 IADD3.X R15, PT, PT, RZ, RZ, RZ, P2, !PT ;  /* 0x000000ffff0f9210 */ /* 0x000fe400017fe4ff */
[----:B------:R-:W1:Y:S01]  /*0a80*/  @!P1 LDC.64 R8, c[0x0][0x388] ;  /* 0x0000e200ff089b82 */ /* 0x000e620000000a00 */
[----:B0-----:R-:W-:Y:S02]  /*0a90*/  @!P0 IMAD.WIDE.U32 R10, R17, 0x4, R10 ;  /* 0x00000004110a8825 */ /* 0x001fe400078e000a */
[----:B------:R-:W2:Y:S04]  /*0aa0*/  @!P1 LDG.E R17, desc[UR10][R12.64+0x4] ;  /* 0x0000040a0c119981 */ /* 0x000ea8000c1e1900 */
[----:B------:R-:W3:Y:S01]  /*0ab0*/  @!P0 LDG.E R11, desc[UR10][R10.64] ;  /* 0x0000000a0a0b8981 */ /* 0x000ee2000c1e1900 */
[----:B-1----:R-:W-:-:S04]  /*0ac0*/  @!P1 LEA R8, P2, R16, R8, 0x2 ;  /* 0x0000000810089211 */ /* 0x002fc800078410ff */
[----:B------:R-:W-:Y:S02]  /*0ad0*/  @!P1 LEA.HI.X R9, R16, R9, R15, 0x2, P2 ;  /* 0x0000000910099211 */ /* 0x000fe400010f140f */
[----:B------:R-:W3:Y:S04]  /*0ae0*/  @!P0 LDG.E R15, desc[UR10][R12.64] ;  /* 0x0000000a0c0f8981 */ /* 0x000ee8000c1e1900 */
[----:B------:R-:W2:Y:S01]  /*0af0*/  @!P1 LDG.E R8, desc[UR10][R8.64+0x4] ;  /* 0x0000040a08089981 */ /* 0x000ea2000c1e1900 */
[----:B------:R-:W-:Y:S02]  /*0b00*/  VIADD R7, R7, 0x2 ;  /* 0x0000000207077836 */ /* 0x000fe40000000000 */
[----:B---3--:R-:W-:-:S04]  /*0b10*/  @!P0 FFMA R2, R11, R15, R2 ;  /* 0x0000000f0b028223 */ /* 0x008fc80000000002 */
[----:B--2---:R-:W-:-:S07]  /*0b20*/  @!P1 FFMA R2, R17, R8, R2 ;  /* 0x0000000811029223 */ /* 0x004fce0000000002 */
.L_x_15:
[----:B------:R-:W-:Y:S05]  /*0b30*/  BRA.U !UP1, `(.L_x_11) ;  /* 0x0000000109387547 */ /* 0x000fea000b800000 */
[----:B------:R-:W0:Y:S01]  /*0b40*/  LDC R13, c[0x0][0x398] ;  /* 0x0000e600ff0d7b82 */ /* 0x000e220000000800 */
[----:B------:R-:W-:-:S05]  /*0b50*/  IMAD.IADD R12, R4, 0x1, R7 ;  /* 0x00000001040c7824 */ /* 0x000fca00078e0207 */
[----:B0-----:R-:W-:-:S04]  /*0b60*/  ISETP.GE.AND P0, PT, R12, R13, PT ;  /* 0x0000000d0c00720c */ /* 0x001fc80003f06270 */
[----:B------:R-:W-:-:S13]  /*0b70*/  ISETP.LT.OR P0, PT, R12, RZ, P0 ;  /* 0x000000ff0c00720c */ /* 0x000fda0000701670 */
[----:B------:R-:W-:Y:S05]  /*0b80*/  @P0 BRA `(.L_x_11) ;  /* 0x0000000000240947 */ /* 0x000fea0003800000 */
[----:B------:R-:W0:Y:S01]  /*0b90*/  LDC.64 R10, c[0x0][0x380] ;  /* 0x0000e000ff0a7b82 */ /* 0x000e220000000a00 */
[----:B------:R-:W-:Y:S01]  /*0ba0*/  IMAD R5, R5, R13, R12 ;  /* 0x0000000d05057224 */ /* 0x000fe200078e020c */
[----:B------:R-:W-:-:S06]  /*0bb0*/  IADD3 R13, PT, PT, R6, R7, RZ ;  /* 0x00000007060d7210 */ /* 0x000fcc0007ffe0ff */
[----:B------:R-:W1:Y:S01]  /*0bc0*/  LDC.64 R8, c[0x0][0x388] ;  /* 0x0000e200ff087b82 */ /* 0x000e620000000a00 */
[----:B0-----:R-:W-:-:S06]  /*0bd0*/  IMAD.WIDE R6, R5, 0x4, R10 ;  /* 0x0000000405067825 */ /* 0x001fcc00078e020a */
[----:B------:R-:W2:Y:S01]  /*0be0*/  LDG.E R7, desc[UR10][R6.64] ;  /* 0x0000000a06077981 */ /* 0x000ea2000c1e1900 */
[----:B-1----:R-:W-:-:S06]  /*0bf0*/  IMAD.WIDE.U32 R8, R13, 0x4, R8 ;  /* 0x000000040d087825 */ /* 0x002fcc00078e0008 */
[----:B------:R-:W2:Y:S02]  /*0c00*/  LDG.E R8, desc[UR10][R8.64] ;  /* 0x0000000a08087981 */ /* 0x000ea4000c1e1900 */
[----:B--2---:R-:W-:-:S07]  /*0c10*/  FFMA R2, R7, R8, R2 ;  /* 0x0000000807027223 */ /* 0x004fce0000000002 */
.L_x_11:
[----:B------:R-:W-:Y:S05]  /*0c20*/  BSYNC.RECONVERGENT B0 ;  /* 0x0000000000007941 */ /* 0x000fea0003800200 */
.L_x_10:
[----:B------:R-:W0:Y:S01]  /*0c30*/  LDCU UR5, c[0x0][0x3a4] ;  /* 0x00007480ff0577ac */ /* 0x000e220008000800 */
[----:B------:R-:W-:-:S04]  /*0c40*/  UIADD3 UR4, UPT, UPT, UR4, 0x1, URZ ;  /* 0x0000000104047890 */ /* 0x000fc8000fffe0ff */
[----:B0-----:R-:W-:-:S09]  /*0c50*/  UISETP.NE.AND UP0, UPT, UR4, UR5, UPT ;  /* 0x000000050400728c */ /* 0x001fd2000bf05270 */
[----:B------:R-:W-:Y:S05]  /*0c60*/  BRA.U UP0, `(.L_x_16) ;  /* 0xfffffff500587547 */ /* 0x000fea000b83ffff */
.L_x_9:
[----:B------:R-:W0:Y:S01]  /*0c70*/  LDC.64 R4, c[0x0][0x390] ;  /* 0x0000e400ff047b82 */ /* 0x000e220000000a00 */
[----:B------:R-:W1:Y:S02]  /*0c80*/  LDCU UR5, c[0x0][0x398] ;  /* 0x00007300ff0577ac */ /* 0x000e640008000800 */
[----:B-1----:R-:W-:-:S04]  /*0c90*/  IMAD R3, R0, UR5, R3 ;  /* 0x0000000500037c24 */ /* 0x002fc8000f8e0203 */
[----:B0-----:R-:W-:-:S05]  /*0ca0*/  IMAD.WIDE R4, R3, 0x4, R4 ;  /* 0x0000000403047825 */ /* 0x001fca00078e0204 */
[----:B------:R-:W-:Y:S01]  /*0cb0*/  STG.E desc[UR10][R4.64], R2 ;  /* 0x0000000204007986 */ /* 0x000fe2000c10190a */
[----:B------:R-:W-:Y:S05]  /*0cc0*/  EXIT ;  /* 0x000000000000794d */ /* 0x000fea0003800000 */
.L_x_17:
        /* <DEDUP_REMOVED lines=11> */
.L_x_40:


//--------------------- .text._Z27gpu_upscale_bilinear_globalPKfPfiiii --------------------------
	.section	.text._Z27gpu_upscale_bilinear_globalPKfPfiiii,"ax",@progbits
	.align	128
        .global         _Z27gpu_upscale_bilinear_globalPKfPfiiii
        .type           _Z27gpu_upscale_bilinear_globalPKfPfiiii,@function
        .size           _Z27gpu_upscale_bilinear_globalPKfPfiiii,(.L_x_38 - _Z27gpu_upscale_bilinear_globalPKfPfiiii)
        .other          _Z27gpu_upscale_bilinear_globalPKfPfiiii,@"STO_CUDA_ENTRY STV_DEFAULT"
_Z27gpu_upscale_bilinear_globalPKfPfiiii:
.text._Z27gpu_upscale_bilinear_globalPKfPfiiii:
        /* <DEDUP_REMOVED lines=14> */
[----:B------:R-:W-:-:S04]  /*00e0*/  I2FP.F32.S32 R3, UR6 ;  /* 0x0000000600037c45 */ /* 0x000fc80008201400 */
[----:B------:R-:W1:Y:S01]  /*00f0*/  MUFU.RCP R4, R3 ;  /* 0x0000000300047308 */ /* 0x000e620000001000 */
[----:B0-----:R-:W-:-:S07]  /*0100*/  I2FP.F32.S32 R0, UR4 ;  /* 0x0000000400007c45 */ /* 0x001fce0008201400 */
[----:B------:R-:W0:Y:S01]  /*0110*/  FCHK P0, R0, R3 ;  /* 0x0000000300007302 */ /* 0x000e220000000000 */
[----:B-1----:R-:W-:-:S04]  /*0120*/  FFMA R7, -R3, R4, 1 ;  /* 0x3f80000003077423 */ /* 0x002fc80000000104 */
[----:B------:R-:W-:-:S04]  /*0130*/  FFMA R7, R4, R7, R4 ;  /* 0x0000000704077223 */ /* 0x000fc80000000004 */
[----:B------:R-:W-:-:S04]  /*0140*/  FFMA R4, R0, R7, RZ ;  /* 0x0000000700047223 */ /* 0x000fc800000000ff */
[----:B------:R-:W-:-:S04]  /*0150*/  FFMA R6, -R3, R4, R0 ;  /* 0x0000000403067223 */ /* 0x000fc80000000100 */
[----:B------:R-:W-:Y:S01]  /*0160*/  FFMA R4, R7, R6, R4 ;  /* 0x0000000607047223 */ /* 0x000fe20000000004 */
[----:B0-----:R-:W-:Y:S06]  /*0170*/  @!P0 BRA `(.L_x_18) ;  /* 0x00000000000c8947 */ /* 0x001fec0003800000 */
[----:B------:R-:W-:-:S07]  /*0180*/  MOV R6, 0x1a0 ;  /* 0x000001a000067802 */ /* 0x000fce0000000f00 */
[----:B------:R-:W-:Y:S05]  /*0190*/  CALL.REL.NOINC `($__internal_0_$__cuda_sm3x_div_rn_noftz_f32_slowpath) ;  /* 0x0000000400047944 */ /* 0x000fea0003c00000 */
[----:B------:R-:W-:-:S07]  /*01a0*/  IMAD.MOV.U32 R4, RZ, RZ, R0 ;  /* 0x000000ffff047224 */ /* 0x000fce00078e0000 */
.L_x_18:
[----:B------:R-:W0:Y:S02]  /*01b0*/  LDCU UR4, c[0x0][0x39c] ;  /* 0x00007380ff0477ac */ /* 0x000e240008000800 */
[----:B0-----:R-:W-:Y:S01]  /*01c0*/  I2FP.F32.U32 R3, UR4 ;  /* 0x0000000400037c45 */ /* 0x001fe20008201000 */
[----:B------:R-:W0:Y:S03]  /*01d0*/  LDCU UR4, c[0x0][0x394] ;  /* 0x00007280ff0477ac */ /* 0x000e260008000800 */
[----:B------:R-:W1:Y:S01]  /*01e0*/  MUFU.RCP R6, R3 ;  /* 0x0000000300067308 */ /* 0x000e620000001000 */
[----:B0-----:R-:W-:Y:S01]  /*01f0*/  I2FP.F32.S32 R0, UR4 ;  /* 0x0000000400007c45 */ /* 0x001fe20008201400 */
[----:B------:R-:W0:Y:S01]  /*0200*/  LDCU.64 UR4, c[0x0][0x358] ;  /* 0x00006b00ff0477ac */ /* 0x000e220008000a00 */
[----:B-1----:R-:W-:-:S05]  /*0210*/  FFMA R7, -R3, R6, 1 ;  /* 0x3f80000003077423 */ /* 0x002fca0000000106 */
[----:B------:R-:W1:Y:S01]  /*0220*/  FCHK P0, R0, R3 ;  /* 0x0000000300007302 */ /* 0x000e620000000000 */
[----:B------:R-:W-:-:S04]  /*0230*/  FFMA R7, R6, R7, R6 ;  /* 0x0000000706077223 */ /* 0x000fc80000000006 */
[----:B------:R-:W-:-:S04]  /*0240*/  FFMA R6, R0, R7, RZ ;  /* 0x0000000700067223 */ /* 0x000fc800000000ff */
[----:B------:R-:W-:-:S04]  /*0250*/  FFMA R8, -R3, R6, R0 ;  /* 0x0000000603087223 */ /* 0x000fc80000000100 */
[----:B------:R-:W-:Y:S01]  /*0260*/  FFMA R6, R7, R8, R6 ;  /* 0x0000000807067223 */ /* 0x000fe20000000006 */
[----:B01----:R-:W-:Y:S06]  /*0270*/  @!P0 BRA `(.L_x_19) ;  /* 0x00000000000c8947 */ /* 0x003fec0003800000 */
[----:B------:R-:W-:-:S07]  /*0280*/  MOV R6, 0x2a0 ;  /* 0x000002a000067802 */ /* 0x000fce0000000f00 */
[----:B------:R-:W-:Y:S05]  /*0290*/  CALL.REL.NOINC `($__internal_0_$__cuda_sm3x_div_rn_noftz_f32_slowpath) ;  /* 0x0000000000c47944 */ /* 0x000fea0003c00000 */
[----:B------:R-:W-:-:S07]  /*02a0*/  IMAD.MOV.U32 R6, RZ, RZ, R0 ;  /* 0x000000ffff067224 */ /* 0x000fce00078e0000 */
.L_x_19:
[----:B------:R-:W-:Y:S01]  /*02b0*/  I2FP.F32.U32 R0, R2 ;  /* 0x0000000200007245 */ /* 0x000fe20000201000 */
[----:B------:R-:W0:Y:S01]  /*02c0*/  LDCU UR6, c[0x0][0x398] ;  /* 0x00007300ff0677ac */ /* 0x000e220008000800 */
[----:B------:R-:W-:-:S03]  /*02d0*/  I2FP.F32.S32 R3, R5 ;  /* 0x0000000500037245 */ /* 0x000fc60000201400 */
[----:B------:R-:W-:Y:S02]  /*02e0*/  FADD R7, R0, 0.5 ;  /* 0x3f00000000077421 */ /* 0x000fe40000000000 */
[----:B------:R-:W-:Y:S02]  /*02f0*/  FADD R9, R3, 0.5 ;  /* 0x3f00000003097421 */ /* 0x000fe40000000000 */
[----:B------:R-:W-:Y:S02]  /*0300*/  FFMA R0, R7, R6, -0.5 ;  /* 0xbf00000007007423 */ /* 0x000fe40000000006 */
[----:B------:R-:W1:Y:S01]  /*0310*/  LDC.64 R6, c[0x0][0x390] ;  /* 0x0000e400ff067b82 */ /* 0x000e620000000a00 */
[----:B------:R-:W-:Y:S01]  /*0320*/  FFMA R4, R9, R4, -0.5 ;  /* 0xbf00000009047423 */ /* 0x000fe20000000004 */
[----:B------:R-:W2:Y:S06]  /*0330*/  F2I.FLOOR.NTZ R3, R0 ;  /* 0x0000000000037305 */ /* 0x000eac0000207100 */
[----:B------:R-:W3:Y:S02]  /*0340*/  LDC.64 R8, c[0x0][0x380] ;  /* 0x0000e000ff087b82 */ /* 0x000ee40000000a00 */
[----:B------:R-:W4:Y:S01]  /*0350*/  F2I.FLOOR.NTZ R12, R4 ;  /* 0x00000004000c7305 */ /* 0x000f220000207100 */
[----:B--2---:R-:W-:Y:S01]  /*0360*/  VIADD R10, R3, 0x1 ;  /* 0x00000001030a7836 */ /* 0x004fe20000000000 */
[----:B------:R-:W-:-:S04]  /*0370*/  VIMNMX R13, PT, PT, RZ, R3, !PT ;  /* 0x00000003ff0d7248 */ /* 0x000fc80007fe0100 */
[----:B-1----:R-:W-:Y:S02]  /*0380*/  ISETP.GE.AND P1, PT, R10, R7, PT ;  /* 0x000000070a00720c */ /* 0x002fe40003f26270 */
[----:B----4-:R-:W-:-:S04]  /*0390*/  IADD3 R11, PT, PT, R12, 0x1, RZ ;  /* 0x000000010c0b7810 */ /* 0x010fc80007ffe0ff */
[----:B------:R-:W-:-:S07]  /*03a0*/  ISETP.GE.AND P0, PT, R11, R6, PT ;  /* 0x000000060b00720c */ /* 0x000fce0003f06270 */
[----:B------:R-:W-:Y:S01]  /*03b0*/  @P1 VIADD R10, R7, 0xffffffff ;  /* 0xffffffff070a1836 */ /* 0x000fe20000000000 */
[----:B------:R-:W-:-:S05]  /*03c0*/  VIMNMX R7, PT, PT, RZ, R12, !PT ;  /* 0x0000000cff077248 */ /* 0x000fca0007fe0100 */
[----:B------:R-:W-:Y:S02]  /*03d0*/  @P0 VIADD R11, R6, 0xffffffff ;  /* 0xffffffff060b0836 */ /* 0x000fe40000000000 */
[CC--:B------:R-:W-:Y:S02]  /*03e0*/  IMAD R17, R10.reuse, R6.reuse, R7 ;  /* 0x000000060a117224 */ /* 0x0c0fe400078e0207 */
[-CC-:B------:R-:W-:Y:S02]  /*03f0*/  IMAD R19, R10, R6.reuse, R11.reuse ;  /* 0x000000060a137224 */ /* 0x180fe400078e020b */
[----:B------:R-:W-:Y:S02]  /*0400*/  IMAD R15, R13, R6, R11 ;  /* 0x000000060d0f7224 */ /* 0x000fe400078e020b */
[----:B---3--:R-:W-:-:S04]  /*0410*/  IMAD.WIDE R10, R19, 0x4, R8 ;  /* 0x00000004130a7825 */ /* 0x008fc800078e0208 */
[----:B------:R-:W-:Y:S02]  /*0420*/  IMAD.WIDE R16, R17, 0x4, R8 ;  /* 0x0000000411107825 */ /* 0x000fe400078e0208 */
[----:B------:R-:W2:Y:S02]  /*0430*/  LDG.E R10, desc[UR4][R10.64] ;  /* 0x000000040a0a7981 */ /* 0x000ea4000c1e1900 */
[----:B------:R-:W-:Y:S02]  /*0440*/  IMAD R7, R13, R6, R7 ;  /* 0x000000060d077224 */ /* 0x000fe400078e0207 */
[--C-:B------:R-:W-:Y:S01]  /*0450*/  IMAD.WIDE R14, R15, 0x4, R8.reuse ;  /* 0x000000040f0e7825 */ /* 0x100fe200078e0208 */
[----:B------:R-:W3:Y:S03]  /*0460*/  LDG.E R16, desc[UR4][R16.64] ;  /* 0x0000000410107981 */ /* 0x000ee6000c1e1900 */
[----:B------:R-:W-:-:S02]  /*0470*/  IMAD.WIDE R8, R7, 0x4, R8 ;  /* 0x0000000407087825 */ /* 0x000fc400078e0208 */
[----:B------:R-:W4:Y:S01]  /*0480*/  LDG.E R14, desc[UR4][R14.64] ;  /* 0x000000040e0e7981 */ /* 0x000f22000c1e1900 */
[----:B------:R-:W1:Y:S03]  /*0490*/  LDC.64 R6, c[0x0][0x388] ;  /* 0x0000e200ff067b82 */ /* 0x000e660000000a00 */
[----:B------:R0:W5:Y:S01]  /*04a0*/  LDG.E R8, desc[UR4][R8.64] ;  /* 0x0000000408087981 */ /* 0x000162000c1e1900 */
[----:B------:R-:W-:Y:S02]  /*04b0*/  I2FP.F32.S32 R13, R12 ;  /* 0x0000000c000d7245 */ /* 0x000fe40000201400 */
[----:B------:R-:W-:-:S03]  /*04c0*/  I2FP.F32.S32 R3, R3 ;  /* 0x0000000300037245 */ /* 0x000fc60000201400 */
[----:B------:R-:W-:-:S04]  /*04d0*/  FADD R13, R4, -R13 ;  /* 0x8000000d040d7221 */ /* 0x000fc80000000000 */
[----:B------:R-:W-:Y:S01]  /*04e0*/  FADD R19, -R13, 1 ;  /* 0x3f8000000d137421 */ /* 0x000fe20000000100 */
[----:B------:R-:W-:Y:S01]  /*04f0*/  FADD R3, R0, -R3 ;  /* 0x8000000300037221 */ /* 0x000fe20000000000 */
[----:B0-----:R-:W-:-:S04]  /*0500*/  IMAD R9, R2, UR6, R5 ;  /* 0x0000000602097c24 */ /* 0x001fc8000f8e0205 */
[----:B-1----:R-:W-:-:S04]  /*0510*/  IMAD.WIDE R6, R9, 0x4, R6 ;  /* 0x0000000409067825 */ /* 0x002fc800078e0206 */
[----:B--2---:R-:W-:-:S04]  /*0520*/  FMUL R11, R13, R10 ;  /* 0x0000000a0d0b7220 */ /* 0x004fc80000400000 */
[----:B---3--:R-:W-:Y:S01]  /*0530*/  FFMA R16, R16, R19, R11 ;  /* 0x0000001310107223 */ /* 0x008fe2000000000b */
[----:B----4-:R-:W-:-:S03]  /*0540*/  FMUL R13, R13, R14 ;  /* 0x0000000e0d0d7220 */ /* 0x010fc60000400000 */
[C---:B------:R-:W-:Y:S01]  /*0550*/  FMUL R5, R3.reuse, R16 ;  /* 0x0000001003057220 */ /* 0x040fe20000400000 */
[----:B------:R-:W-:Y:S01]  /*0560*/  FADD R3, -R3, 1 ;  /* 0x3f80000003037421 */ /* 0x000fe20000000100 */
[----:B-----5:R-:W-:-:S04]  /*0570*/  FFMA R8, R8, R19, R13 ;  /* 0x0000001308087223 */ /* 0x020fc8000000000d */
[----:B------:R-:W-:-:S05]  /*0580*/  FFMA R3, R8, R3, R5 ;  /* 0x0000000308037223 */ /* 0x000fca0000000005 */
[----:B------:R-:W-:Y:S01]  /*0590*/  STG.E desc[UR4][R6.64], R3 ;  /* 0x0000000306007986 */ /* 0x000fe2000c101904 */
[----:B------:R-:W-:Y:S05]  /*05a0*/  EXIT ;  /* 0x000000000000794d */ /* 0x000fea0003800000 */
        .weak           $__internal_0_$__cuda_sm3x_div_rn_noftz_f32_slowpath
        .type           $__internal_0_$__cuda_sm3x_div_rn_noftz_f32_slowpath,@function
        .size           $__internal_0_$__cuda_sm3x_div_rn_noftz_f32_slowpath,(.L_x_38 - $__internal_0_$__cuda_sm3x_div_rn_noftz_f32_slowpath)
$__internal_0_$__cuda_sm3x_div_rn_noftz_f32_slowpath:
[----:B------:R-:W-:Y:S02]  /*05b0*/  SHF.R.U32.HI R8, RZ, 0x17, R3 ;  /* 0x00000017ff087819 */ /* 0x000fe40000011603 */
[----:B------:R-:W-:Y:S02]  /*05c0*/  SHF.R.U32.HI R7, RZ, 0x17, R0 ;  /* 0x00000017ff077819 */ /* 0x000fe40000011600 */
[----:B------:R-:W-:Y:S02]  /*05d0*/  LOP3.LUT R12, R8, 0xff, RZ, 0xc0, !PT ;  /* 0x000000ff080c7812 */ /* 0x000fe400078ec0ff */
[----:B------:R-:W-:-:S03]  /*05e0*/  LOP3.LUT R10, R7, 0xff, RZ, 0xc0, !PT ;  /* 0x000000ff070a7812 */ /* 0x000fc600078ec0ff */
[----:B------:R-:W-:Y:S01]  /*05f0*/  VIADD R9, R12, 0xffffffff ;  /* 0xffffffff0c097836 */ /* 0x000fe20000000000 */
[----:B------:R-:W-:-:S04]  /*0600*/  IADD3 R8, PT, PT, R10, -0x1, RZ ;  /* 0xffffffff0a087810 */ /* 0x000fc80007ffe0ff */
[----:B------:R-:W-:-:S04]  /*0610*/  ISETP.GT.U32.AND P0, PT, R9, 0xfd, PT ;  /* 0x000000fd0900780c */ /* 0x000fc80003f04070 */
[----:B------:R-:W-:-:S13]  /*0620*/  ISETP.GT.U32.OR P0, PT, R8, 0xfd, P0 ;  /* 0x000000fd0800780c */ /* 0x000fda0000704470 */
[----:B------:R-:W-:Y:S01]  /*0630*/  @!P0 IMAD.MOV.U32 R7, RZ, RZ, RZ ;  /* 0x000000ffff078224 */ /* 0x000fe200078e00ff */
[----:B------:R-:W-:Y:S06]  /*0640*/  @!P0 BRA `(.L_x_20) ;  /* 0x00000000005c8947 */ /* 0x000fec0003800000 */
[----:B------:R-:W-:Y:S02]  /*0650*/  FSETP.GTU.FTZ.AND P0, PT, |R0|, +INF , PT ;  /* 0x7f8000000000780b */ /* 0x000fe40003f1c200 */
[----:B------:R-:W-:-:S04]  /*0660*/  FSETP.GTU.FTZ.AND P1, PT, |R3|, +INF , PT ;  /* 0x7f8000000300780b */ /* 0x000fc80003f3c200 */
[----:B------:R-:W-:-:S13]  /*0670*/  PLOP3.LUT P0, PT, P0, P1, PT, 0xf8, 0x8f ;  /* 0x00000000008f781c */ /* 0x000fda0000703f70 */
[----:B------:R-:W-:Y:S05]  /*0680*/  @P0 BRA `(.L_x_21) ;  /* 0x0000000400440947 */ /* 0x000fea0003800000 */
[----:B------:R-:W-:-:S13]  /*0690*/  LOP3.LUT P0, RZ, R3, 0x7fffffff, R0, 0xc8, !PT ;  /* 0x7fffffff03ff7812 */ /* 0x000fda000780c800 */
[----:B------:R-:W-:Y:S05]  /*06a0*/  @!P0 BRA `(.L_x_22) ;  /* 0x0000000400348947 */ /* 0x000fea0003800000 */
[C---:B------:R-:W-:Y:S02]  /*06b0*/  FSETP.NEU.FTZ.AND P2, PT, |R0|.reuse, +INF , PT ;  /* 0x7f8000000000780b */ /* 0x040fe40003f5d200 */
[----:B------:R-:W-:Y:S02]  /*06c0*/  FSETP.NEU.FTZ.AND P1, PT, |R3|, +INF , PT ;  /* 0x7f8000000300780b */ /* 0x000fe40003f3d200 */
[----:B------:R-:W-:-:S11]  /*06d0*/  FSETP.NEU.FTZ.AND P0, PT, |R0|, +INF , PT ;  /* 0x7f8000000000780b */ /* 0x000fd60003f1d200 */
[----:B------:R-:W-:Y:S05]  /*06e0*/  @!P1 BRA !P2, `(.L_x_22) ;  /* 0x0000000400249947 */ /* 0x000fea0005000000 */
[----:B------:R-:W-:-:S04]  /*06f0*/  LOP3.LUT P2, RZ, R0, 0x7fffffff, RZ, 0xc0, !PT ;  /* 0x7fffffff00ff7812 */ /* 0x000fc8000784c0ff */
[----:B------:R-:W-:-:S13]  /*0700*/  PLOP3.LUT P1, PT, P1, P2, PT, 0x2f, 0xf2 ;  /* 0x0000000000f2781c */ /* 0x000fda0000f24577 */
[----:B------:R-:W-:Y:S05]  /*0710*/  @P1 BRA `(.L_x_23) ;  /* 0x0000000400101947 */ /* 0x000fea0003800000 */
[----:B------:R-:W-:-:S04]  /*0720*/  LOP3.LUT P1, RZ, R3, 0x7fffffff, RZ, 0xc0, !PT ;  /* 0x7fffffff03ff7812 */ /* 0x000fc8000782c0ff */
[----:B------:R-:W-:-:S13]  /*0730*/  PLOP3.LUT P0, PT, P0, P1, PT, 0x2f, 0xf2 ;  /* 0x0000000000f2781c */ /* 0x000fda0000702577 */
[----:B------:R-:W-:Y:S05]  /*0740*/  @P0 BRA `(.L_x_24) ;  /* 0x0000000000f80947 */ /* 0x000fea0003800000 */
[----:B------:R-:W-:Y:S02]  /*0750*/  ISETP.GE.AND P0, PT, R8, RZ, PT ;  /* 0x000000ff0800720c */ /* 0x000fe40003f06270 */
[----:B------:R-:W-:-:S11]  /*0760*/  ISETP.GE.AND P1, PT, R9, RZ, PT ;  /* 0x000000ff0900720c */ /* 0x000fd60003f26270 */
[----:B------:R-:W-:Y:S02]  /*0770*/  @P0 IMAD.MOV.U32 R7, RZ, RZ, RZ ;  /* 0x000000ffff070224 */ /* 0x000fe400078e00ff */
[----:B------:R-:W-:Y:S01]  /*0780*/  @!P0 FFMA R0, R0, 1.84467440737095516160e+19, RZ ;  /* 0x5f80000000008823 */ /* 0x000fe200000000ff */
[----:B------:R-:W-:Y:S02]  /*0790*/  @!P0 IMAD.MOV.U32 R7, RZ, RZ, -0x40 ;  /* 0xffffffc0ff078424 */ /* 0x000fe400078e00ff */
[----:B------:R-:W-:-:S03]  /*07a0*/  @!P1 FFMA R3, R3, 1.84467440737095516160e+19, RZ ;  /* 0x5f80000003039823 */ /* 0x000fc600000000ff */
[----:B------:R-:W-:-:S07]  /*07b0*/  @!P1 IADD3 R7, PT, PT, R7, 0x40, RZ ;  /* 0x0000004007079810 */ /* 0x000fce0007ffe0ff */
.L_x_20:
[----:B------:R-:W-:-:S05]  /*07c0*/  LEA R8, R12, 0xc0800000, 0x17 ;  /* 0xc08000000c087811 */ /* 0x000fca00078eb8ff */
[----:B------:R-:W-:Y:S02]  /*07d0*/  IMAD.IADD R8, R3, 0x1, -R8 ;  /* 0x0000000103087824 */ /* 0x000fe400078e0a08 */
[----:B------:R-:W-:Y:S02]  /*07e0*/  VIADD R3, R10, 0xffffff81 ;  /* 0xffffff810a037836 */ /* 0x000fe40000000000 */
[----:B------:R0:W1:Y:S01]  /*07f0*/  MUFU.RCP R9, R8 ;  /* 0x0000000800097308 */ /* 0x0000620000001000 */
[----:B------:R-:W-:Y:S01]  /*0800*/  FADD.FTZ R11, -R8, -RZ ;  /* 0x800000ff080b7221 */ /* 0x000fe20000010100 */
[C---:B------:R-:W-:Y:S01]  /*0810*/  IMAD R0, R3.reuse, -0x800000, R0 ;  /* 0xff80000003007824 */ /* 0x040fe200078e0200 */
[----:B0-----:R-:W-:-:S04]  /*0820*/  IADD3 R8, PT, PT, R3, 0x7f, -R12 ;  /* 0x0000007f03087810 */ /* 0x001fc80007ffe80c */
[----:B------:R-:W-:Y:S01]  /*0830*/  IADD3 R8, PT, PT, R8, R7, RZ ;  /* 0x0000000708087210 */ /* 0x000fe20007ffe0ff */
[----:B-1----:R-:W-:-:S04]  /*0840*/  FFMA R10, R9, R11, 1 ;  /* 0x3f800000090a7423 */ /* 0x002fc8000000000b */
[----:B------:R-:W-:-:S04]  /*0850*/  FFMA R14, R9, R10, R9 ;  /* 0x0000000a090e7223 */ /* 0x000fc80000000009 */
[----:B------:R-:W-:-:S04]  /*0860*/  FFMA R9, R0, R14, RZ ;  /* 0x0000000e00097223 */ /* 0x000fc800000000ff */
[----:B------:R-:W-:-:S04]  /*0870*/  FFMA R10, R11, R9, R0 ;  /* 0x000000090b0a7223 */ /* 0x000fc80000000000 */
[----:B------:R-:W-:-:S04]  /*0880*/  FFMA R9, R14, R10, R9 ;  /* 0x0000000a0e097223 */ /* 0x000fc80000000009 */
[----:B------:R-:W-:-:S04]  /*0890*/  FFMA R10, R11, R9, R0 ;  /* 0x000000090b0a7223 */ /* 0x000fc80000000000 */
[----:B------:R-:W-:-:S05]  /*08a0*/  FFMA R0, R14, R10, R9 ;  /* 0x0000000a0e007223 */ /* 0x000fca0000000009 */
[----:B------:R-:W-:-:S04]  /*08b0*/  SHF.R.U32.HI R3, RZ, 0x17, R0 ;  /* 0x00000017ff037819 */ /* 0x000fc80000011600 */
[----:B------:R-:W-:-:S05]  /*08c0*/  LOP3.LUT R3, R3, 0xff, RZ, 0xc0, !PT ;  /* 0x000000ff03037812 */ /* 0x000fca00078ec0ff */
[----:B------:R-:W-:-:S04]  /*08d0*/  IMAD.IADD R11, R3, 0x1, R8 ;  /* 0x00000001030b7824 */ /* 0x000fc800078e0208 */
[----:B------:R-:W-:-:S05]  /*08e0*/  VIADD R3, R11, 0xffffffff ;  /* 0xffffffff0b037836 */ /* 0x000fca0000000000 */
[----:B------:R-:W-:-:S13]  /*08f0*/  ISETP.GE.U32.AND P0, PT, R3, 0xfe, PT ;  /* 0x000000fe0300780c */ /* 0x000fda0003f06070 */
[----:B------:R-:W-:Y:S05]  /*0900*/  @!P0 BRA `(.L_x_25) ;  /* 0x0000000000808947 */ /* 0x000fea0003800000 */
[----:B------:R-:W-:-:S13]  /*0910*/  ISETP.GT.AND P0, PT, R11, 0xfe, PT ;  /* 0x000000fe0b00780c */ /* 0x000fda0003f04270 */
[----:B------:R-:W-:Y:S05]  /*0920*/  @P0 BRA `(.L_x_26) ;  /* 0x00000000006c0947 */ /* 0x000fea0003800000 */
[----:B------:R-:W-:-:S13]  /*0930*/  ISETP.GE.AND P0, PT, R11, 0x1, PT ;  /* 0x000000010b00780c */ /* 0x000fda0003f06270 */
[----:B------:R-:W-:Y:S05]  /*0940*/  @P0 BRA `(.L_x_27) ;  /* 0x0000000000980947 */ /* 0x000fea0003800000 */
[----:B------:R-:W-:Y:S02]  /*0950*/  ISETP.GE.AND P0, PT, R11, -0x18, PT ;  /* 0xffffffe80b00780c */ /* 0x000fe40003f06270 */
[----:B------:R-:W-:-:S11]  /*0960*/  LOP3.LUT R0, R0, 0x80000000, RZ, 0xc0, !PT ;  /* 0x8000000000007812 */ /* 0x000fd600078ec0ff */
[----:B------:R-:W-:Y:S05]  /*0970*/  @!P0 BRA `(.L_x_27) ;  /* 0x00000000008c8947 */ /* 0x000fea0003800000 */
[CCC-:B------:R-:W-:Y:S01]  /*0980*/  FFMA.RZ R3, R14.reuse, R10.reuse, R9.reuse ;  /* 0x0000000a0e037223 */ /* 0x1c0fe2000000c009 */
[CCC-:B------:R-:W-:Y:S01]  /*0990*/  FFMA.RM R8, R14.reuse, R10.reuse, R9.reuse ;  /* 0x0000000a0e087223 */ /* 0x1c0fe20000004009 */
[C---:B------:R-:W-:Y:S02]  /*09a0*/  ISETP.NE.AND P2, PT, R11.reuse, RZ, PT ;  /* 0x000000ff0b00720c */ /* 0x040fe40003f45270 */
[----:B------:R-:W-:Y:S02]  /*09b0*/  ISETP.NE.AND P1, PT, R11, RZ, PT ;  /* 0x000000ff0b00720c */ /* 0x000fe40003f25270 */
[----:B------:R-:W-:Y:S01]  /*09c0*/  LOP3.LUT R7, R3, 0x7fffff, RZ, 0xc0, !PT ;  /* 0x007fffff03077812 */ /* 0x000fe200078ec0ff */
[----:B------:R-:W-:Y:S01]  /*09d0*/  FFMA.RP R3, R14, R10, R9 ;  /* 0x0000000a0e037223 */ /* 0x000fe20000008009 */
[----:B------:R-:W-:Y:S01]  /*09e0*/  IADD3 R10, PT, PT, R11, 0x20, RZ ;  /* 0x000000200b0a7810 */ /* 0x000fe20007ffe0ff */
[----:B------:R-:W-:Y:S01]  /*09f0*/  IMAD.MOV R9, RZ, RZ, -R11 ;  /* 0x000000ffff097224 */ /* 0x000fe200078e0a0b */
[----:B------:R-:W-:-:S02]  /*0a00*/  LOP3.LUT R7, R7, 0x800000, RZ, 0xfc, !PT ;  /* 0x0080000007077812 */ /* 0x000fc400078efcff */
[----:B------:R-:W-:Y:S02]  /*0a10*/  FSETP.NEU.FTZ.AND P0, PT, R3, R8, PT ;  /* 0x000000080300720b */ /* 0x000fe40003f1d000 */
[----:B------:R-:W-:Y:S02]  /*0a20*/  SHF.L.U32 R10, R7, R10, RZ ;  /* 0x0000000a070a7219 */ /* 0x000fe400000006ff */
[----:B------:R-:W-:Y:S02]  /*0a30*/  SEL R8, R9, RZ, P2 ;  /* 0x000000ff09087207 */ /* 0x000fe40001000000 */
[----:B------:R-:W-:Y:S02]  /*0a40*/  ISETP.NE.AND P1, PT, R10, RZ, P1 ;  /* 0x000000ff0a00720c */ /* 0x000fe40000f25270 */
[----:B------:R-:W-:Y:S02]  /*0a50*/  SHF.R.U32.HI R8, RZ, R8, R7 ;  /* 0x00000008ff087219 */ /* 0x000fe40000011607 */
[----:B------:R-:W-:-:S02]  /*0a60*/  PLOP3.LUT P0, PT, P0, P1, PT, 0xf8, 0x8f ;  /* 0x00000000008f781c */ /* 0x000fc40000703f70 */
[----:B------:R-:W-:Y:S02]  /*0a70*/  SHF.R.U32.HI R10, RZ, 0x1, R8 ;  /* 0x00000001ff0a7819 */ /* 0x000fe40000011608 */
[----:B------:R-:W-:-:S04]  /*0a80*/  SEL R3, RZ, 0x1, !P0 ;  /* 0x00000001ff037807 */ /* 0x000fc80004000000 */
[----:B------:R-:W-:-:S04]  /*0a90*/  LOP3.LUT R3, R3, 0x1, R10, 0xf8, !PT ;  /* 0x0000000103037812 */ /* 0x000fc800078ef80a */
[----:B------:R-:W-:-:S05]  /*0aa0*/  LOP3.LUT R3, R3, R8, RZ, 0xc0, !PT ;  /* 0x0000000803037212 */ /* 0x000fca00078ec0ff */
[----:B------:R-:W-:-:S05]  /*0ab0*/  IMAD.IADD R3, R10, 0x1, R3 ;  /* 0x000000010a037824 */ /* 0x000fca00078e0203 */
[----:B------:R-:W-:Y:S01]  /*0ac0*/  LOP3.LUT R0, R3, R0, RZ, 0xfc, !PT ;  /* 0x0000000003007212 */ /* 0x000fe200078efcff */
[----:B------:R-:W-:Y:S06]  /*0ad0*/  BRA `(.L_x_27) ;  /* 0x0000000000347947 */ /* 0x000fec0003800000 */
.L_x_26:
[----:B------:R-:W-:-:S04]  /*0ae0*/  LOP3.LUT R0, R0, 0x80000000, RZ, 0xc0, !PT ;  /* 0x8000000000007812 */ /* 0x000fc800078ec0ff */
[----:B------:R-:W-:Y:S01]  /*0af0*/  LOP3.LUT R0, R0, 0x7f800000, RZ, 0xfc, !PT ;  /* 0x7f80000000007812 */ /* 0x000fe200078efcff */
[----:B------:R-:W-:Y:S06]  /*0b00*/  BRA `(.L_x_27) ;  /* 0x0000000000287947 */ /* 0x000fec0003800000 */
.L_x_25:
[----:B------:R-:W-:Y:S01]  /*0b10*/  LEA R0, R8, R0, 0x17 ;  /* 0x0000000008007211 */ /* 0x000fe200078eb8ff */
[----:B------:R-:W-:Y:S06]  /*0b20*/  BRA `(.L_x_27) ;  /* 0x0000000000207947 */ /* 0x000fec0003800000 */
.L_x_24:
[----:B------:R-:W-:-:S04]  /*0b30*/  LOP3.LUT R0, R3, 0x80000000, R0, 0x48, !PT ;  /* 0x8000000003007812 */ /* 0x000fc800078e4800 */
[----:B------:R-:W-:Y:S01]  /*0b40*/  LOP3.LUT R0, R0, 0x7f800000, RZ, 0xfc, !PT ;  /* 0x7f80000000007812 */ /* 0x000fe200078efcff */
[----:B------:R-:W-:Y:S06]  /*0b50*/  BRA `(.L_x_27) ;  /* 0x0000000000147947 */ /* 0x000fec0003800000 */
.L_x_23:
[----:B------:R-:W-:Y:S01]  /*0b60*/  LOP3.LUT R0, R3, 0x80000000, R0, 0x48, !PT ;  /* 0x8000000003007812 */ /* 0x000fe200078e4800 */
[----:B------:R-:W-:Y:S06]  /*0b70*/  BRA `(.L_x_27) ;  /* 0x00000000000c7947 */ /* 0x000fec0003800000 */
.L_x_22:
[----:B------:R-:W0:Y:S01]  /*0b80*/  MUFU.RSQ R0, -QNAN ;  /* 0xffc0000000007908 */ /* 0x000e220000001400 */
[----:B------:R-:W-:Y:S05]  /*0b90*/  BRA `(.L_x_27) ;  /* 0x0000000000047947 */ /* 0x000fea0003800000 */
.L_x_21:
[----:B------:R-:W-:-:S07]  /*0ba0*/  FADD.FTZ R0, R0, R3 ;  /* 0x0000000300007221 */ /* 0x000fce0000010000 */
.L_x_27:
[----:B------:R-:W-:-:S04]  /*0bb0*/  IMAD.MOV.U32 R7, RZ, RZ, 0x0 ;  /* 0x00000000ff077424 */ /* 0x000fc800078e00ff */
[----:B0-----:R-:W-:Y:S05]  /*0bc0*/  RET.REL.NODEC R6 `(_Z27gpu_upscale_bilinear_globalPKfPfiiii) ;  /* 0xfffffff4060c7950 */ /* 0x001fea0003c3ffff */
.L_x_28:
        /* <DEDUP_REMOVED lines=11> */
.L_x_38:


//--------------------- .text._Z19gpu_convolve_globalPKfmmS0_mmPf --------------------------
	.section	.text._Z19gpu_convolve_globalPKfmmS0_mmPf,"ax",@progbits
	.align	128
        .global         _Z19gpu_convolve_globalPKfmmS0_mmPf
        .type           _Z19gpu_convolve_globalPKfmmS0_mmPf,@function
        .size           _Z19gpu_convolve_globalPKfmmS0_mmPf,(.L_x_42 - _Z19gpu_convolve_globalPKfmmS0_mmPf)
        .other          _Z19gpu_convolve_globalPKfmmS0_mmPf,@"STO_CUDA_ENTRY STV_DEFAULT"
_Z19gpu_convolve_globalPKfmmS0_mmPf:
.text._Z19gpu_convolve_globalPKfmmS0_mmPf:
[----:B------:R-:W-:Y:S01]  /*0000*/  LDC R1, c[0x0][0x37c] ;  /* 0x0000df00ff017b82 */ /* 0x000fe20000000800 */
[----:B------:R-:W0:Y:S07]  /*0010*/  S2R R10, SR_TID.Y ;  /* 0x00000000000a7919 */ /* 0x000e2e0000002200 */
[----:B------:R-:W1:Y:S01]  /*0020*/  S2UR UR5, SR_CTAID.Y ;  /* 0x00000000000579c3 */ /* 0x000e620000002600 */
[----:B------:R-:W2:Y:S01]  /*0030*/  LDCU UR6, c[0x0][0x360] ;  /* 0x00006c00ff0677ac */ /* 0x000ea20008000800 */
[----:B------:R-:W3:Y:S01]  /*0040*/  S2R R20, SR_TID.X ;  /* 0x0000000000147919 */ /* 0x000ee20000002100 */
[----:B------:R-:W1:Y:S05]  /*0050*/  LDCU UR7, c[0x0][0x364] ;  /* 0x00006c80ff0777ac */ /* 0x000e6a0008000800 */
[----:B------:R-:W2:Y:S01]  /*0060*/  S2UR UR4, SR_CTAID.X ;  /* 0x00000000000479c3 */ /* 0x000ea20000002500 */
[----:B------:R-:W4:Y:S01]  /*0070*/  LDCU.64 UR8, c[0x0][0x390] ;  /* 0x00007200ff0877ac */ /* 0x000f220008000a00 */
[----:B------:R-:W5:Y:S01]  /*0080*/  LDCU.64 UR10, c[0x0][0x388] ;  /* 0x00007100ff0a77ac */ /* 0x000f620008000a00 */
[----:B-1----:R-:W-:-:S06]  /*0090*/  UIMAD UR5, UR5, UR7, URZ ;  /* 0x00000007050572a4 */ /* 0x002fcc000f8e02ff */
[----:B0-----:R-:W-:Y:S01]  /*00a0*/  IMAD R10, R10, UR5, RZ ;  /* 0x000000050a0a7c24 */ /* 0x001fe2000f8e02ff */
[----:B--2---:R-:W-:-:S04]  /*00b0*/  UIMAD UR4, UR4, UR6, URZ ;  /* 0x00000006040472a4 */ /* 0x004fc8000f8e02ff */
[----:B----4-:R-:W-:Y:S02]  /*00c0*/  ISETP.GE.U32.AND P0, PT, R10, UR8, PT ;  /* 0x000000080a007c0c */ /* 0x010fe4000bf06070 */
[----:B---3--:R-:W-:Y:S01]  /*00d0*/  IMAD R20, R20, UR4, RZ ;  /* 0x0000000414147c24 */ /* 0x008fe2000f8e02ff */
[----:B------:R-:W-:-:S04]  /*00e0*/  SHF.R.S32.HI R2, RZ, 0x1f, R10 ;  /* 0x0000001fff027819 */ /* 0x000fc8000001140a */
[----:B-----5:R-:W-:Y:S02]  /*00f0*/  ISETP.GE.U32.AND P1, PT, R20, UR10, PT ;  /* 0x0000000a14007c0c */ /* 0x020fe4000bf26070 */
[----:B------:R-:W-:Y:S02]  /*0100*/  SHF.R.S32.HI R0, RZ, 0x1f, R20 ;  /* 0x0000001fff007819 */ /* 0x000fe40000011414 */
[----:B------:R-:W-:-:S04]  /*0110*/  ISETP.GE.U32.AND.EX P0, PT, R2, UR9, PT, P0 ;  /* 0x0000000902007c0c */ /* 0x000fc8000bf06100 */
[----:B------:R-:W-:-:S13]  /*0120*/  ISETP.GE.U32.OR.EX P0, PT, R0, UR11, P0, P1 ;  /* 0x0000000b00007c0c */ /* 0x000fda0008706510 */
[----:B------:R-:W-:Y:S05]  /*0130*/  @P0 EXIT ;  /* 0x000000000000094d */ /* 0x000fea0003800000 */
[----:B------:R-:W0:Y:S01]  /*0140*/  LDCU.64 UR8, c[0x0][0x3a8] ;  /* 0x00007500ff0877ac */ /* 0x000e220008000a00 */
[----:B------:R-:W-:Y:S01]  /*0150*/  IMAD.MOV.U32 R9, RZ, RZ, RZ ;  /* 0x000000ffff097224 */ /* 0x000fe200078e00ff */
[----:B------:R-:W1:Y:S01]  /*0160*/  LDCU.64 UR10, c[0x0][0x358] ;  /* 0x00006b00ff0a77ac */ /* 0x000e620008000a00 */
[----:B0-----:R-:W-:-:S04]  /*0170*/  UISETP.NE.U32.AND UP0, UPT, UR8, URZ, UPT ;  /* 0x000000ff0800728c */ /* 0x001fc8000bf05070 */
[----:B------:R-:W-:-:S09]  /*0180*/  UISETP.NE.AND.EX UP0, UPT, UR9, URZ, UPT, UP0 ;  /* 0x000000ff0900728c */ /* 0x000fd2000bf05300 */
[----:B-1----:R-:W-:Y:S05]  /*0190*/  BRA.U !UP0, `(.L_x_29) ;  /* 0x0000001508847547 */ /* 0x002fea000b800000 */
[----:B------:R-:W0:Y:S01]  /*01a0*/  LDC.64 R2, c[0x0][0x3a0] ;  /* 0x0000e800ff027b82 */ /* 0x000e220000000a00 */
[----:B------:R-:W-:Y:S01]  /*01b0*/  IMAD.MOV.U32 R9, RZ, RZ, RZ ;  /* 0x000000ffff097224 */ /* 0x000fe200078e00ff */
[----:B------:R-:W-:Y:S01]  /*01c0*/  USHF.R.U64 UR8, UR8, 0x1, UR9 ;  /* 0x0000000108087899 */ /* 0x000fe20008001209 */
[----:B------:R-:W-:Y:S01]  /*01d0*/  IMAD.MOV.U32 R4, RZ, RZ, RZ ;  /* 0x000000ffff047224 */ /* 0x000fe200078e00ff */
[C---:B0-----:R-:W-:Y:S02]  /*01e0*/  IADD3 R0, P1, PT, R2.reuse, -0x1, RZ ;  /* 0xffffffff02007810 */ /* 0x041fe40007f3e0ff */
[----:B------:R-:W-:Y:S02]  /*01f0*/  SHF.R.U64 R8, R2, 0x1, R3 ;  /* 0x0000000102087819 */ /* 0x000fe40000001203 */
[----:B------:R-:W-:Y:S02]  /*0200*/  ISETP.GE.U32.AND P0, PT, R0, 0x7, PT ;  /* 0x000000070000780c */ /* 0x000fe40003f06070 */
[----:B------:R-:W-:Y:S01]  /*0210*/  IADD3.X R0, PT, PT, R3, -0x1, RZ, P1, !PT ;  /* 0xffffffff03007810 */ /* 0x000fe20000ffe4ff */
[----:B------:R-:W-:Y:S01]  /*0220*/  IMAD.MOV.U32 R3, RZ, RZ, RZ ;  /* 0x000000ffff037224 */ /* 0x000fe200078e00ff */
[----:B------:R-:W-:-:S02]  /*0230*/  LOP3.LUT R7, R2, 0x7, RZ, 0xc0, !PT ;  /* 0x0000000702077812 */ /* 0x000fc400078ec0ff */
[----:B------:R-:W-:Y:S02]  /*0240*/  ISETP.GE.U32.AND.EX P0, PT, R0, RZ, PT, P0 ;  /* 0x000000ff0000720c */ /* 0x000fe40003f06100 */
[C---:B------:R-:W-:Y:S02]  /*0250*/  LOP3.LUT R6, R2.reuse, 0x3, RZ, 0xc0, !PT ;  /* 0x0000000302067812 */ /* 0x040fe400078ec0ff */
[----:B------:R-:W-:-:S09]  /*0260*/  LOP3.LUT R5, R2, 0xfffffff8, RZ, 0xc0, !PT ;  /* 0xfffffff802057812 */ /* 0x000fd200078ec0ff */
.L_x_36:
[----:B------:R-:W0:Y:S01]  /*0270*/  LDCU.64 UR4, c[0x0][0x390] ;  /* 0x00007200ff0477ac */ /* 0x000e220008000a00 */
[----:B------:R-:W-:Y:S01]  /*0280*/  IADD3 R2, PT, PT, R10, -UR8, R4 ;  /* 0x800000080a027c10 */ /* 0x000fe2000fffe004 */
[----:B------:R-:W-:Y:S01]  /*0290*/  BSSY.RECONVERGENT B0, `(.L_x_30) ;  /* 0x000014b000007945 */ /* 0x000fe20003800200 */
[----:B------:R-:W1:Y:S02]  /*02a0*/  LDCU.64 UR6, c[0x0][0x3a0] ;  /* 0x00007400ff0677ac */ /* 0x000e640008000a00 */
[----:B------:R-:W-:Y:S02]  /*02b0*/  SHF.R.S32.HI R11, RZ, 0x1f, R2 ;  /* 0x0000001fff0b7819 */ /* 0x000fe40000011402 */
[----:B0-----:R-:W-:Y:S01]  /*02c0*/  ISETP.GE.U32.AND P1, PT, R2, UR4, PT ;  /* 0x0000000402007c0c */ /* 0x001fe2000bf26070 */
[----:B-1----:R-:W-:-:S03]  /*02d0*/  IMAD.U32 R0, RZ, RZ, UR6 ;  /* 0x00000006ff007e24 */ /* 0x002fc6000f8e00ff */
[----:B------:R-:W-:Y:S01]  /*02e0*/  ISETP.GE.U32.AND.EX P1, PT, R11, UR5, PT, P1 ;  /* 0x000000050b007c0c */ /* 0x000fe2000bf26110 */
[----:B------:R-:W-:Y:S01]  /*02f0*/  IMAD.U32 R18, RZ, RZ, UR7 ;  /* 0x00000007ff127e24 */ /* 0x000fe2000f8e00ff */
[----:B------:R-:W-:Y:S02]  /*0300*/  ISETP.EQ.U32.AND P2, PT, R0, RZ, PT ;  /* 0x000000ff0000720c */ /* 0x000fe40003f42070 */
[----:B------:R-:W-:-:S04]  /*0310*/  ISETP.LT.OR P1, PT, R2, RZ, P1 ;  /* 0x000000ff0200720c */ /* 0x000fc80000f21670 */
[----:B------:R-:W-:-:S13]  /*0320*/  ISETP.EQ.OR.EX P1, PT, R18, RZ, P1, P2 ;  /* 0x000000ff1200720c */ /* 0x000fda0000f22720 */
[----:B------:R-:W-:Y:S05]  /*0330*/  @P1 BRA `(.L_x_31) ;  /* 0x0000001400001947 */ /* 0x000fea0003800000 */
[----:B------:R-:W-:Y:S02]  /*0340*/  IMAD.MOV.U32 R11, RZ, RZ, RZ ;  /* 0x000000ffff0b7224 */ /* 0x000fe400078e00ff */
[----:B------:R-:W-:Y:S01]  /*0350*/  IMAD.MOV.U32 R19, RZ, RZ, RZ ;  /* 0x000000ffff137224 */ /* 0x000fe200078e00ff */
[----:B------:R-:W-:Y:S06]  /*0360*/  @!P0 BRA `(.L_x_32) ;  /* 0x0000000800588947 */ /* 0x000fec0003800000 */
[----:B------:R-:W0:Y:S01]  /*0370*/  LDC.64 R12, c[0x0][0x398] ;  /* 0x0000e600ff0c7b82 */ /* 0x000e220000000a00 */
[-C--:B------:R-:W-:Y:S01]  /*0380*/  IMAD R11, R3, R0.reuse, RZ ;  /* 0x00000000030b7224 */ /* 0x080fe200078e02ff */
[----:B------:R-:W1:Y:S01]  /*0390*/  LDCU.64 UR12, c[0x0][0x388] ;  /* 0x00007100ff0c77ac */ /* 0x000e620008000a00 */
[C---:B------:R-:W-:Y:S01]  /*03a0*/  IMAD.WIDE.U32 R14, R4.reuse, R0, RZ ;  /* 0x00000000040e7225 */ /* 0x040fe200078e00ff */
[----:B------:R-:W2:Y:S03]  /*03b0*/  LDCU.64 UR14, c[0x0][0x3a0] ;  /* 0x00007400ff0e77ac */ /* 0x000ea60008000a00 */
[----:B------:R-:W-:Y:S01]  /*03c0*/  IMAD R17, R4, R18, R11 ;  /* 0x0000001204117224 */ /* 0x000fe200078e020b */
[----:B------:R-:W-:Y:S01]  /*03d0*/  UMOV UR4, URZ ;  /* 0x000000ff00047c82 */ /* 0x000fe20008000000 */
[----:B------:R-:W-:Y:S01]  /*03e0*/  UMOV UR5, URZ ;  /* 0x000000ff00057c82 */ /* 0x000fe20008000000 */
[----:B0-----:R-:W-:Y:S01]  /*03f0*/  LEA R11, P1, R14, R12, 0x2 ;  /* 0x0000000c0e0b7211 */ /* 0x001fe200078210ff */
[----:B------:R-:W-:-:S05]  /*0400*/  IMAD.IADD R12, R15, 0x1, R17 ;  /* 0x000000010f0c7824 */ /* 0x000fca00078e0211 */
[----:B------:R-:W-:Y:S02]  /*0410*/  LEA.HI.X R12, R14, R13, R12, 0x2, P1 ;  /* 0x0000000d0e0c7211 */ /* 0x000fe400008f140c */
[----:B-12---:R-:W-:-:S07]  /*0420*/  IADD3 R13, PT, PT, R20, 0x3, -R8 ;  /* 0x00000003140d7810 */ /* 0x006fce0007ffe808 */
.L_x_33:
[C---:B------:R-:W-:Y:S02]  /*0430*/  VIADD R16, R13.reuse, 0xfffffffd ;  /* 0xfffffffd0d107836 */ /* 0x040fe40000000000 */
[----:B------:R-:W-:-:S03]  /*0440*/  VIADD R24, R13, 0xfffffffe ;  /* 0xfffffffe0d187836 */ /* 0x000fc60000000000 */
[----:B------:R-:W-:Y:S02]  /*0450*/  ISETP.GE.U32.AND P2, PT, R16, UR12, PT ;  /* 0x0000000c10007c0c */ /* 0x000fe4000bf46070 */
[----:B------:R-:W-:Y:S02]  /*0460*/  SHF.R.S32.HI R0, RZ, 0x1f, R16 ;  /* 0x0000001fff007819 */ /* 0x000fe40000011410 */
[----:B------:R-:W-:Y:S02]  /*0470*/  ISETP.GE.U32.AND P3, PT, R24, UR12, PT ;  /* 0x0000000c18007c0c */ /* 0x000fe4000bf66070 */
[----:B------:R-:W-:Y:S02]  /*0480*/  ISETP.GE.U32.AND.EX P2, PT, R0, UR13, PT, P2 ;  /* 0x0000000d00007c0c */ /* 0x000fe4000bf46120 */
[----:B------:R-:W-:Y:S02]  /*0490*/  SHF.R.S32.HI R18, RZ, 0x1f, R24 ;  /* 0x0000001fff127819 */ /* 0x000fe40000011418 */
[----:B------:R-:W-:-:S02]  /*04a0*/  ISETP.LT.OR P2, PT, R16, RZ, P2 ;  /* 0x000000ff1000720c */ /* 0x000fc40001741670 */
[----:B------:R-:W-:-:S04]  /*04b0*/  ISETP.GE.U32.AND.EX P3, PT, R18, UR13, PT, P3 ;  /* 0x0000000d12007c0c */ /* 0x000fc8000bf66130 */
[----:B------:R-:W-:-:S07]  /*04c0*/  ISETP.LT.OR P3, PT, R24, RZ, P3 ;  /* 0x000000ff1800720c */ /* 0x000fce0001f61670 */
[----:B------:R-:W0:Y:S01]  /*04d0*/  @!P2 LDC.64 R14, c[0x0][0x380] ;  /* 0x0000e000ff0eab82 */ /* 0x000e220000000a00 */
[----:B------:R-:W-:Y:S02]  /*04e0*/  @!P2 IMAD.MOV.U32 R17, RZ, RZ, RZ ;  /* 0x000000ffff11a224 */ /* 0x000fe400078e00ff */
[----:B------:R-:W-:-:S04]  /*04f0*/  @!P2 IMAD.WIDE.U32 R16, R2, UR12, R16 ;  /* 0x0000000c0210ac25 */ /* 0x000fc8000f8e0010 */
[----:B------:R-:W-:Y:S02]  /*0500*/  @!P2 IMAD R0, R2, UR13, R17 ;  /* 0x0000000d0200ac24 */ /* 0x000fe4000f8e0211 */
[----:B------:R-:W-:Y:S01]  /*0510*/  @!P2 IMAD.MOV.U32 R17, RZ, RZ, R12 ;  /* 0x000000ffff11a224 */ /* 0x000fe200078e000c */
[----:B0-----:R-:W-:-:S04]  /*0520*/  @!P2 LEA R14, P1, R16, R14, 0x2 ;  /* 0x0000000e100ea211 */ /* 0x001fc800078210ff */
[----:B------:R-:W-:Y:S01]  /*0530*/  @!P2 LEA.HI.X R15, R16, R15, R0, 0x2, P1 ;  /* 0x0000000f100fa211 */ /* 0x000fe200008f1400 */
[----:B------:R-:W-:-:S04]  /*0540*/  @!P2 IMAD.MOV.U32 R16, RZ, RZ, R11 ;  /* 0x000000ffff10a224 */ /* 0x000fc800078e000b */
[----:B------:R0:W2:Y:S04]  /*0550*/  @!P2 LDG.E R19, desc[UR10][R14.64] ;  /* 0x0000000a0e13a981 */ /* 0x0000a8000c1e1900 */
[----:B------:R1:W2:Y:S01]  /*0560*/  @!P2 LDG.E R22, desc[UR10][R16.64] ;  /* 0x0000000a1016a981 */ /* 0x0002a2000c1e1900 */
[----:B0-----:R-:W0:Y:S01]  /*0570*/  @!P3 LDC.64 R14, c[0x0][0x380] ;  /* 0x0000e000ff0ebb82 */ /* 0x001e220000000a00 */
[----:B------:R-:W-:-:S07]  /*0580*/  @!P3 IMAD.MOV.U32 R25, RZ, RZ, RZ ;  /* 0x000000ffff19b224 */ /* 0x000fce00078e00ff */
[----:B-1----:R-:W1:Y:S01]  /*0590*/  LDC.64 R16, c[0x0][0x398] ;  /* 0x0000e600ff107b82 */ /* 0x002e620000000a00 */
[----:B------:R-:W-:Y:S01]  /*05a0*/  @!P3 IMAD.WIDE.U32 R24, R2, UR12, R24 ;  /* 0x0000000c0218bc25 */ /* 0x000fe2000f8e0018 */
[----:B------:R-:W-:-:S03]  /*05b0*/  ULOP3.LUT UR6, UR4, 0xfffffff8, URZ, 0xc0, !UPT ;  /* 0xfffffff804067892 */ /* 0x000fc6000f8ec0ff */
[----:B------:R-:W-:Y:S02]  /*05c0*/  IMAD.U32 R0, RZ, RZ, UR14 ;  /* 0x0000000eff007e24 */ /* 0x000fe4000f8e00ff */
[----:B------:R-:W-:Y:S02]  /*05d0*/  @!P3 IMAD R23, R2, UR13, R25 ;  /* 0x0000000d0217bc24 */ /* 0x000fe4000f8e0219 */
[----:B------:R-:W-:Y:S02]  /*05e0*/  IMAD.U32 R18, RZ, RZ, UR15 ;  /* 0x0000000fff127e24 */ /* 0x000fe4000f8e00ff */
[----:B------:R-:W-:Y:S01]  /*05f0*/  IMAD R25, R3, R0, RZ ;  /* 0x0000000003197224 */ /* 0x000fe200078e02ff */
[----:B------:R-:W-:Y:S01]  /*0600*/  UMOV UR7, URZ ;  /* 0x000000ff00077c82 */ /* 0x000fe20008000000 */
[----:B0-----:R-:W-:-:S04]  /*0610*/  @!P3 LEA R14, P1, R24, R14, 0x2 ;  /* 0x0000000e180eb211 */ /* 0x001fc800078210ff */
[----:B------:R-:W-:Y:S01]  /*0620*/  @!P3 LEA.HI.X R15, R24, R15, R23, 0x2, P1 ;  /* 0x0000000f180fb211 */ /* 0x000fe200008f1417 */
[C---:B------:R-:W-:Y:S02]  /*0630*/  IMAD R23, R4.reuse, R18, R25 ;  /* 0x0000001204177224 */ /* 0x040fe400078e0219 */
[----:B------:R-:W-:-:S04]  /*0640*/  IMAD.WIDE.U32 R24, R4, R0, UR6 ;  /* 0x0000000604187e25 */ /* 0x000fc8000f8e0000 */
[----:B------:R-:W-:Y:S01]  /*0650*/  IMAD.IADD R23, R23, 0x1, R25 ;  /* 0x0000000117177824 */ /* 0x000fe200078e0219 */
[C---:B-1----:R-:W-:Y:S02]  /*0660*/  LEA R26, P1, R24.reuse, R16, 0x2 ;  /* 0x00000010181a7211 */ /* 0x042fe400078210ff */
[----:B------:R0:W3:Y:S02]  /*0670*/  @!P3 LDG.E R16, desc[UR10][R14.64] ;  /* 0x0000000a0e10b981 */ /* 0x0000e4000c1e1900 */
[----:B------:R-:W-:-:S05]  /*0680*/  LEA.HI.X R27, R24, R17, R23, 0x2, P1 ;  /* 0x00000011181b7211 */ /* 0x000fca00008f1417 */
[----:B------:R-:W3:Y:S01]  /*0690*/  @!P3 LDG.E R17, desc[UR10][R26.64+0x4] ;  /* 0x0000040a1a11b981 */ /* 0x000ee2000c1e1900 */
[----:B------:R-:W-:-:S05]  /*06a0*/  VIADD R24, R13, 0xffffffff ;  /* 0xffffffff0d187836 */ /* 0x000fca0000000000 */
[----:B------:R-:W-:Y:S02]  /*06b0*/  ISETP.GE.U32.AND P4, PT, R24, UR12, PT ;  /* 0x0000000c18007c0c */ /* 0x000fe4000bf86070 */
[----:B------:R-:W-:-:S04]  /*06c0*/  SHF.R.S32.HI R23, RZ, 0x1f, R24 ;  /* 0x0000001fff177819 */ /* 0x000fc80000011418 */
[----:B------:R-:W-:-:S04]  /*06d0*/  ISETP.GE.U32.AND.EX P4, PT, R23, UR13, PT, P4 ;  /* 0x0000000d17007c0c */ /* 0x000fc8000bf86140 */
[----:B------:R-:W-:-:S13]  /*06e0*/  ISETP.LT.OR P4, PT, R24, RZ, P4 ;  /* 0x000000ff1800720c */ /* 0x000fda0002781670 */
[----:B0-----:R-:W0:Y:S01]  /*06f0*/  @!P4 LDC.64 R14, c[0x0][0x380] ;  /* 0x0000e000ff0ecb82 */ /* 0x001e220000000a00 */
[----:B------:R-:W-:Y:S02]  /*0700*/  @!P4 IMAD.MOV.U32 R25, RZ, RZ, RZ ;  /* 0x000000ffff19c224 */ /* 0x000fe400078e00ff */
[----:B------:R-:W-:-:S04]  /*0710*/  @!P4 IMAD.WIDE.U32 R24, R2, UR12, R24 ;  /* 0x0000000c0218cc25 */ /* 0x000fc8000f8e0018 */
[----:B------:R-:W-:Y:S01]  /*0720*/  @!P4 IMAD R23, R2, UR13, R25 ;  /* 0x0000000d0217cc24 */ /* 0x000fe2000f8e0219 */
[----:B------:R-:W-:Y:S02]  /*0730*/  SHF.R.S32.HI R25, RZ, 0x1f, R13 ;  /* 0x0000001fff197819 */ /* 0x000fe4000001140d */
[----:B0-----:R-:W-:-:S04]  /*0740*/  @!P4 LEA R14, P1, R24, R14, 0x2 ;  /* 0x0000000e180ec211 */ /* 0x001fc800078210ff */
[----:B------:R-:W-:Y:S02]  /*0750*/  @!P4 LEA.HI.X R15, R24, R15, R23, 0x2, P1 ;  /* 0x0000000f180fc211 */ /* 0x000fe400008f1417 */
[----:B------:R-:W4:Y:S01]  /*0760*/  @!P4 LDG.E R24, desc[UR10][R26.64+0x8] ;  /* 0x0000080a1a18c981 */ /* 0x000f22000c1e1900 */
[----:B------:R-:W-:-:S03]  /*0770*/  ISETP.GE.U32.AND P1, PT, R13, UR12, PT ;  /* 0x0000000c0d007c0c */ /* 0x000fc6000bf26070 */
[----:B------:R0:W4:Y:S01]  /*0780*/  @!P4 LDG.E R23, desc[UR10][R14.64] ;  /* 0x0000000a0e17c981 */ /* 0x000122000c1e1900 */
[----:B------:R-:W-:-:S04]  /*0790*/  ISETP.GE.U32.AND.EX P1, PT, R25, UR13, PT, P1 ;  /* 0x0000000d19007c0c */ /* 0x000fc8000bf26110 */
[----:B------:R-:W-:-:S13]  /*07a0*/  ISETP.LT.OR P1, PT, R13, RZ, P1 ;  /* 0x000000ff0d00720c */ /* 0x000fda0000f21670 */
[----:B0-----:R-:W0:Y:S01]  /*07b0*/  @!P1 LDC.64 R14, c[0x0][0x380] ;  /* 0x0000e000ff0e9b82 */ /* 0x001e220000000a00 */
[----:B------:R-:W-:Y:S02]  /*07c0*/  @!P1 IMAD.MOV.U32 R28, RZ, RZ, R13 ;  /* 0x000000ffff1c9224 */ /* 0x000fe400078e000d */
[----:B------:R-:W-:Y:S02]  /*07d0*/  @!P1 IMAD.MOV.U32 R29, RZ, RZ, RZ ;  /* 0x000000ffff1d9224 */ /* 0x000fe400078e00ff */
[----:B------:R-:W-:-:S04]  /*07e0*/  @!P1 IMAD.WIDE.U32 R28, R2, UR12, R28 ;  /* 0x0000000c021c9c25 */ /* 0x000fc8000f8e001c */
[----:B--2---:R-:W-:Y:S01]  /*07f0*/  @!P2 FFMA R9, R19, R22, R9 ;  /* 0x000000161309a223 */ /* 0x004fe20000000009 */
[----:B------:R-:W-:Y:S01]  /*0800*/  @!P1 IMAD R19, R2, UR13, R29 ;  /* 0x0000000d02139c24 */ /* 0x000fe2000f8e021d */
[----:B0-----:R-:W-:-:S04]  /*0810*/  @!P1 LEA R14, P2, R28, R14, 0x2 ;  /* 0x0000000e1c0e9211 */ /* 0x001fc800078410ff */
[----:B------:R-:W-:Y:S01]  /*0820*/  @!P1 LEA.HI.X R15, R28, R15, R19, 0x2, P2 ;  /* 0x0000000f1c0f9211 */ /* 0x000fe200010f1413 */
[----:B------:R-:W-:Y:S01]  /*0830*/  VIADD R28, R13, 0x1 ;  /* 0x000000010d1c7836 */ /* 0x000fe20000000000 */
[----:B------:R-:W2:Y:S04]  /*0840*/  @!P1 LDG.E R19, desc[UR10][R26.64+0xc] ;  /* 0x00000c0a1a139981 */ /* 0x000ea8000c1e1900 */
[----:B------:R0:W2:Y:S01]  /*0850*/  @!P1 LDG.E R22, desc[UR10][R14.64] ;  /* 0x0000000a0e169981 */ /* 0x0000a2000c1e1900 */
[----:B------:R-:W-:Y:S02]  /*0860*/  ISETP.GE.U32.AND P2, PT, R28, UR12, PT ;  /* 0x0000000c1c007c0c */ /* 0x000fe4000bf46070 */
[----:B------:R-:W-:-:S04]  /*0870*/  SHF.R.S32.HI R25, RZ, 0x1f, R28 ;  /* 0x0000001fff197819 */ /* 0x000fc8000001141c */
[----:B------:R-:W-:-:S04]  /*0880*/  ISETP.GE.U32.AND.EX P2, PT, R25, UR13, PT, P2 ;  /* 0x0000000d19007c0c */ /* 0x000fc8000bf46120 */
[----:B------:R-:W-:-:S13]  /*0890*/  ISETP.LT.OR P2, PT, R28, RZ, P2 ;  /* 0x000000ff1c00720c */ /* 0x000fda0001741670 */
[----:B0-----:R-:W0:Y:S01]  /*08a0*/  @!P2 LDC.64 R14, c[0x0][0x380] ;  /* 0x0000e000ff0eab82 */ /* 0x001e220000000a00 */
[----:B------:R-:W-:Y:S02]  /*08b0*/  @!P2 IMAD.MOV.U32 R29, RZ, RZ, RZ ;  /* 0x000000ffff1da224 */ /* 0x000fe400078e00ff */
[----:B------:R-:W-:-:S04]  /*08c0*/  @!P2 IMAD.WIDE.U32 R28, R2, UR12, R28 ;  /* 0x0000000c021cac25 */ /* 0x000fc8000f8e001c */
[----:B---3--:R-:W-:Y:S01]  /*08d0*/  @!P3 FFMA R9, R16, R17, R9 ;  /* 0x000000111009b223 */ /* 0x008fe20000000009 */
[----:B------:R-:W-:Y:S01]  /*08e0*/  @!P2 IMAD R16, R2, UR13, R29 ;  /* 0x0000000d0210ac24 */ /* 0x000fe2000f8e021d */
[----:B0-----:R-:W-:-:S04]  /*08f0*/  @!P2 LEA R14, P3, R28, R14, 0x2 ;  /* 0x0000000e1c0ea211 */ /* 0x001fc800078610ff */
[----:B------:R-:W-:Y:S02]  /*0900*/  @!P2 LEA.HI.X R15, R28, R15, R16, 0x2, P3 ;  /* 0x0000000f1c0fa211 */ /* 0x000fe400018f1410 */
[----:B------:R-:W3:Y:S04]  /*0910*/  @!P2 LDG.E R16, desc[UR10][R26.64+0x10] ;  /* 0x0000100a1a10a981 */ /* 0x000ee8000c1e1900 */
[----:B------:R0:W3:Y:S01]  /*0920*/  @!P2 LDG.E R17, desc[UR10][R14.64] ;  /* 0x0000000a0e11a981 */ /* 0x0000e2000c1e1900 */
        /* <DEDUP_REMOVED lines=8> */
[----:B----4-:R-:W-:Y:S01]  /*09b0*/  @!P4 FFMA R9, R23, R24, R9 ;  /* 0x000000181709c223 */ /* 0x010fe20000000009 */
[----:B0-----:R-:W-:Y:S01]  /*09c0*/  @!P3 LEA R24, P4, R28, R14, 0x2 ;  /* 0x0000000e1c18b211 */ /* 0x001fe200078810ff */
[----:B------:R-:W-:-:S05]  /*09d0*/  @!P3 IMAD R14, R2, UR13, R29 ;  /* 0x0000000d020ebc24 */ /* 0x000fca000f8e021d */
[----:B------:R-:W-:Y:S01]  /*09e0*/  @!P3 LEA.HI.X R25, R28, R15, R14, 0x2, P4 ;  /* 0x0000000f1c19b211 */ /* 0x000fe200020f140e */
[----:B------:R-:W-:-:S04]  /*09f0*/  VIADD R28, R13, 0x3 ;  /* 0x000000030d1c7836 */ /* 0x000fc80000000000 */
[----:B------:R-:W4:Y:S01]  /*0a00*/  @!P3 LDG.E R24, desc[UR10][R24.64] ;  /* 0x0000000a1818b981 */ /* 0x000f22000c1e1900 */
[----:B------:R-:W-:Y:S02]  /*0a10*/  ISETP.GE.U32.AND P4, PT, R28, UR12, PT ;  /* 0x0000000c1c007c0c */ /* 0x000fe4000bf86070 */
[----:B------:R-:W-:-:S04]  /*0a20*/  SHF.R.S32.HI R14, RZ, 0x1f, R28 ;  /* 0x0000001fff0e7819 */ /* 0x000fc8000001141c */
[----:B------:R-:W-:-:S04]  /*0a30*/  ISETP.GE.U32.AND.EX P4, PT, R14, UR13, PT, P4 ;  /* 0x0000000d0e007c0c */ /* 0x000fc8000bf86140 */
[----:B------:R-:W-:-:S13]  /*0a40*/  ISETP.LT.OR P4, PT, R28, RZ, P4 ;  /* 0x000000ff1c00720c */ /* 0x000fda0002781670 */
[----:B------:R-:W0:Y:S01]  /*0a50*/  @!P4 LDC.64 R14, c[0x0][0x380] ;  /* 0x0000e000ff0ecb82 */ /* 0x000e220000000a00 */
[----:B------:R-:W-:Y:S02]  /*0a60*/  @!P4 IMAD.MOV.U32 R29, RZ, RZ, RZ ;  /* 0x000000ffff1dc224 */ /* 0x000fe400078e00ff */
[----:B------:R-:W-:-:S04]  /*0a70*/  @!P4 IMAD.WIDE.U32 R28, R2, UR12, R28 ;  /* 0x0000000c021ccc25 */ /* 0x000fc8000f8e001c */
[----:B--2---:R-:W-:Y:S01]  /*0a80*/  @!P1 FFMA R9, R22, R19, R9 ;  /* 0x0000001316099223 */ /* 0x004fe20000000009 */
[----:B0-----:R-:W-:Y:S01]  /*0a90*/  @!P4 LEA R22, P1, R28, R14, 0x2 ;  /* 0x0000000e1c16c211 */ /* 0x001fe200078210ff */
[----:B------:R-:W-:-:S05]  /*0aa0*/  @!P4 IMAD R14, R2, UR13, R29 ;  /* 0x0000000d020ecc24 */ /* 0x000fca000f8e021d */
[----:B------:R-:W-:Y:S01]  /*0ab0*/  @!P4 LEA.HI.X R23, R28, R15, R14, 0x2, P1 ;  /* 0x0000000f1c17c211 */ /* 0x000fe200008f140e */
[----:B------:R-:W-:-:S04]  /*0ac0*/  VIADD R28, R13, 0x4 ;  /* 0x000000040d1c7836 */ /* 0x000fc80000000000 */
[----:B------:R-:W2:Y:S01]  /*0ad0*/  @!P4 LDG.E R22, desc[UR10][R22.64] ;  /* 0x0000000a1616c981 */ /* 0x000ea2000c1e1900 */
[----:B------:R-:W-:Y:S02]  /*0ae0*/  ISETP.GE.U32.AND P1, PT, R28, UR12, PT ;  /* 0x0000000c1c007c0c */ /* 0x000fe4000bf26070 */
[----:B------:R-:W-:-:S04]  /*0af0*/  SHF.R.S32.HI R14, RZ, 0x1f, R28 ;  /* 0x0000001fff0e7819 */ /* 0x000fc8000001141c */
[----:B------:R-:W-:-:S04]  /*0b00*/  ISETP.GE.U32.AND.EX P1, PT, R14, UR13, PT, P1 ;  /* 0x0000000d0e007c0c */ /* 0x000fc8000bf26110 */
[----:B------:R-:W-:-:S13]  /*0b10*/  ISETP.LT.OR P1, PT, R28, RZ, P1 ;  /* 0x000000ff1c00720c */ /* 0x000fda0000f21670 */
[----:B------:R-:W0:Y:S01]  /*0b20*/  @!P1 LDC.64 R14, c[0x0][0x380] ;  /* 0x0000e000ff0e9b82 */ /* 0x000e220000000a00 */
[----:B------:R-:W-:Y:S01]  /*0b30*/  @!P1 IMAD.MOV.U32 R29, RZ, RZ, RZ ;  /* 0x000000ffff1d9224 */ /* 0x000fe200078e00ff */
[----:B------:R-:W5:Y:S01]  /*0b40*/  @!P1 LDG.E R19, desc[UR10][R26.64+0x1c] ;  /* 0x00001c0a1a139981 */ /* 0x000f62000c1e1900 */
[----:B------:R-:W-:-:S04]  /*0b50*/  @!P1 IMAD.WIDE.U32 R28, R2, UR12, R28 ;  /* 0x0000000c021c9c25 */ /* 0x000fc8000f8e001c */
[----:B---3--:R-:W-:Y:S01]  /*0b60*/  @!P2 FFMA R9, R17, R16, R9 ;  /* 0x000000101109a223 */ /* 0x008fe20000000009 */
[----:B------:R-:W-:Y:S01]  /*0b70*/  @!P1 IMAD R16, R2, UR13, R29 ;  /* 0x0000000d02109c24 */ /* 0x000fe2000f8e021d */
[C---:B0-----:R-:W-:Y:S01]  /*0b80*/  @!P1 LEA R14, P2, R28.reuse, R14, 0x2 ;  /* 0x0000000e1c0e9211 */ /* 0x041fe200078410ff */
[----:B------:R-:W2:Y:S03]  /*0b90*/  @!P4 LDG.E R17, desc[UR10][R26.64+0x18] ;  /* 0x0000180a1a11c981 */ /* 0x000ea6000c1e1900 */
[----:B------:R-:W-:Y:S02]  /*0ba0*/  @!P1 LEA.HI.X R15, R28, R15, R16, 0x2, P2 ;  /* 0x0000000f1c0f9211 */ /* 0x000fe400010f1410 */
[----:B------:R-:W4:Y:S04]  /*0bb0*/  @!P3 LDG.E R16, desc[UR10][R26.64+0x14] ;  /* 0x0000140a1a10b981 */ /* 0x000f28000c1e1900 */
[----:B------:R-:W5:Y:S01]  /*0bc0*/  @!P1 LDG.E R14, desc[UR10][R14.64] ;  /* 0x0000000a0e0e9981 */ /* 0x000f62000c1e1900 */
[----:B------:R-:W-:-:S04]  /*0bd0*/  UIADD3 UR4, UP0, UPT, UR4, 0x8, URZ ;  /* 0x0000000804047890 */ /* 0x000fc8000ff1e0ff */
[----:B------:R-:W-:Y:S02]  /*0be0*/  UIADD3.X UR5, UPT, UPT, URZ, UR5, URZ, UP0, !UPT ;  /* 0x00000005ff057290 */ /* 0x000fe400087fe4ff */
[----:B------:R-:W-:-:S04]  /*0bf0*/  IADD3 R28, P5, PT, -R5, UR4, RZ ;  /* 0x00000004051c7c10 */ /* 0x000fc8000ffbe1ff */
[----:B------:R-:W-:Y:S02]  /*0c00*/  ISETP.NE.U32.AND P2, PT, R28, RZ, PT ;  /* 0x000000ff1c00720c */ /* 0x000fe40003f45070 */
[----:B------:R-:W-:-:S04]  /*0c10*/  IADD3.X R28, PT, PT, ~R18, UR5, RZ, P5, !PT ;  /* 0x00000005121c7c10 */ /* 0x000fc8000affe5ff */
[----:B------:R-:W-:Y:S01]  /*0c20*/  ISETP.NE.AND.EX P2, PT, R28, RZ, PT, P2 ;  /* 0x000000ff1c00720c */ /* 0x000fe20003f45320 */
[----:B------:R-:W-:Y:S02]  /*0c30*/  VIADD R13, R13, 0x8 ;  /* 0x000000080d0d7836 */ /* 0x000fe40000000000 */
[----:B----4-:R-:W-:Y:S01]  /*0c40*/  @!P3 FFMA R9, R24, R16, R9 ;  /* 0x000000101809b223 */ /* 0x010fe20000000009 */
[----:B------:R-:W-:-:S03]  /*0c50*/  IADD3 R11, P3, PT, R11, 0x20, RZ ;  /* 0x000000200b0b7810 */ /* 0x000fc60007f7e0ff */
[----:B--2---:R-:W-:Y:S02]  /*0c60*/  @!P4 FFMA R9, R22, R17, R9 ;  /* 0x000000111609c223 */ /* 0x004fe40000000009 */
[----:B------:R-:W-:Y:S02]  /*0c70*/  IMAD.X R12, RZ, RZ, R12, P3 ;  /* 0x000000ffff0c7224 */ /* 0x000fe400018e060c */
[----:B-----5:R-:W-:Y:S02]  /*0c80*/  @!P1 FFMA R9, R14, R19, R9 ;  /* 0x000000130e099223 */ /* 0x020fe40000000009 */
[----:B------:R-:W-:Y:S05]  /*0c90*/  @P2 BRA `(.L_x_33) ;  /* 0xfffffff400e42947 */ /* 0x000fea000383ffff */
[----:B------:R-:W0:Y:S01]  /*0ca0*/  LDCU UR4, c[0x0][0x3a4] ;  /* 0x00007480ff0477ac */ /* 0x000e220008000800 */
[----:B------:R-:W-:Y:S02]  /*0cb0*/  IMAD.MOV.U32 R11, RZ, RZ, R5 ;  /* 0x000000ffff0b7224 */ /* 0x000fe400078e0005 */
[----:B0-----:R-:W-:-:S07]  /*0cc0*/  IMAD.U32 R19, RZ, RZ, UR4 ;  /* 0x00000004ff137e24 */ /* 0x001fce000f8e00ff */
.L_x_32:
[----:B------:R-:W-:-:S04]  /*0cd0*/  ISETP.NE.U32.AND P1, PT, R7, RZ, PT ;  /* 0x000000ff0700720c */ /* 0x000fc80003f25070 */
[----:B------:R-:W-:-:S13]  /*0ce0*/  ISETP.NE.AND.EX P1, PT, RZ, RZ, PT, P1 ;  /* 0x000000ffff00720c */ /* 0x000fda0003f25310 */
[----:B------:R-:W-:Y:S05]  /*0cf0*/  @!P1 BRA `(.L_x_31) ;  /* 0x0000000800909947 */ /* 0x000fea0003800000 */
[----:B------:R-:W-:-:S04]  /*0d00*/  IADD3 R12, P1, PT, R7, -0x1, RZ ;  /* 0xffffffff070c7810 */ /* 0x000fc80007f3e0ff */
[----:B------:R-:W-:Y:S01]  /*0d10*/  ISETP.GE.U32.AND P2, PT, R12, 0x3, PT ;  /* 0x000000030c00780c */ /* 0x000fe20003f46070 */
[----:B------:R-:W-:Y:S01]  /*0d20*/  IMAD.X R12, RZ, RZ, -0x1, P1 ;  /* 0xffffffffff0c7424 */ /* 0x000fe200008e06ff */
[----:B------:R-:W-:-:S04]  /*0d30*/  ISETP.NE.U32.AND P1, PT, R6, RZ, PT ;  /* 0x000000ff0600720c */ /* 0x000fc80003f25070 */
[----:B------:R-:W-:Y:S02]  /*0d40*/  ISETP.GE.U32.AND.EX P2, PT, R12, RZ, PT, P2 ;  /* 0x000000ff0c00720c */ /* 0x000fe40003f46120 */
[----:B------:R-:W-:-:S11]  /*0d50*/  ISETP.NE.AND.EX P1, PT, RZ, RZ, PT, P1 ;  /* 0x000000ffff00720c */ /* 0x000fd60003f25310 */
[----:B------:R-:W-:Y:S05]  /*0d60*/  @!P2 BRA `(.L_x_34) ;  /* 0x000000040028a947 */ /* 0x000fea0003800000 */
[----:B------:R-:W0:Y:S01]  /*0d70*/  LDCU.64 UR4, c[0x0][0x388] ;  /* 0x00007100ff0477ac */ /* 0x000e220008000a00 */
[----:B------:R-:W-:Y:S01]  /*0d80*/  IADD3 R22, PT, PT, R20, R11, -R8 ;  /* 0x0000000b14167210 */ /* 0x000fe20007ffe808 */
[----:B------:R-:W1:Y:S03]  /*0d90*/  LDCU.64 UR6, c[0x0][0x398] ;  /* 0x00007300ff0677ac */ /* 0x000e660008000a00 */
[----:B------:R-:W-:Y:S01]  /*0da0*/  SHF.R.S32.HI R12, RZ, 0x1f, R22 ;  /* 0x0000001fff0c7819 */ /* 0x000fe20000011416 */
[C---:B------:R-:W-:Y:S02]  /*0db0*/  VIADD R24, R22.reuse, 0x1 ;  /* 0x0000000116187836 */ /* 0x040fe40000000000 */
[----:B------:R-:W-:-:S03]  /*0dc0*/  VIADD R28, R22, 0x2 ;  /* 0x00000002161c7836 */ /* 0x000fc60000000000 */
[----:B------:R-:W-:Y:S02]  /*0dd0*/  SHF.R.S32.HI R13, RZ, 0x1f, R24 ;  /* 0x0000001fff0d7819 */ /* 0x000fe40000011418 */
[----:B0-----:R-:W-:Y:S02]  /*0de0*/  ISETP.GE.U32.AND P2, PT, R22, UR4, PT ;  /* 0x0000000416007c0c */ /* 0x001fe4000bf46070 */
[----:B------:R-:W-:Y:S02]  /*0df0*/  ISETP.GE.U32.AND P3, PT, R24, UR4, PT ;  /* 0x0000000418007c0c */ /* 0x000fe4000bf66070 */
[----:B------:R-:W-:Y:S02]  /*0e00*/  ISETP.GE.U32.AND.EX P2, PT, R12, UR5, PT, P2 ;  /* 0x000000050c007c0c */ /* 0x000fe4000bf46120 */
[----:B------:R-:W-:Y:S02]  /*0e10*/  ISETP.GE.U32.AND.EX P3, PT, R13, UR5, PT, P3 ;  /* 0x000000050d007c0c */ /* 0x000fe4000bf66130 */
[----:B------:R-:W-:-:S02]  /*0e20*/  ISETP.LT.OR P2, PT, R22, RZ, P2 ;  /* 0x000000ff1600720c */ /* 0x000fc40001741670 */
[----:B------:R-:W-:-:S11]  /*0e30*/  ISETP.LT.OR P3, PT, R24, RZ, P3 ;  /* 0x000000ff1800720c */ /* 0x000fd60001f61670 */
[----:B------:R-:W0:Y:S01]  /*0e40*/  @!P2 LDC.64 R12, c[0x0][0x380] ;  /* 0x0000e000ff0cab82 */ /* 0x000e220000000a00 */
[----:B------:R-:W-:Y:S02]  /*0e50*/  @!P2 IMAD.MOV.U32 R23, RZ, RZ, RZ ;  /* 0x000000ffff17a224 */ /* 0x000fe400078e00ff */
[----:B------:R-:W-:Y:S02]  /*0e60*/  @!P3 IMAD.MOV.U32 R25, RZ, RZ, RZ ;  /* 0x000000ffff19b224 */ /* 0x000fe400078e00ff */
[----:B------:R-:W-:-:S03]  /*0e70*/  @!P2 IMAD.WIDE.U32 R26, R2, UR4, R22 ;  /* 0x00000004021aac25 */ /* 0x000fc6000f8e0016 */
[----:B------:R-:W2:Y:S01]  /*0e80*/  @!P3 LDC.64 R14, c[0x0][0x380] ;  /* 0x0000e000ff0ebb82 */ /* 0x000ea20000000a00 */
[----:B------:R-:W-:-:S04]  /*0e90*/  @!P3 IMAD.WIDE.U32 R24, R2, UR4, R24 ;  /* 0x000000040218bc25 */ /* 0x000fc8000f8e0018 */
[----:B------:R-:W-:Y:S01]  /*0ea0*/  @!P2 IMAD R17, R2, UR5, R27 ;  /* 0x000000050211ac24 */ /* 0x000fe2000f8e021b */
[----:B0-----:R-:W-:Y:S01]  /*0eb0*/  @!P2 LEA R16, P4, R26, R12, 0x2 ;  /* 0x0000000c1a10a211 */ /* 0x001fe200078810ff */
[----:B------:R-:W-:Y:S02]  /*0ec0*/  @!P3 IMAD R12, R2, UR5, R25 ;  /* 0x00000005020cbc24 */ /* 0x000fe4000f8e0219 */
[----:B------:R-:W-:Y:S01]  /*0ed0*/  IMAD.MOV.U32 R25, RZ, RZ, RZ ;  /* 0x000000ffff197224 */ /* 0x000fe200078e00ff */
[----:B------:R-:W-:Y:S01]  /*0ee0*/  @!P2 LEA.HI.X R17, R26, R13, R17, 0x2, P4 ;  /* 0x0000000d1a11a211 */ /* 0x000fe200020f1411 */
[----:B------:R-:W-:Y:S01]  /*0ef0*/  IMAD R13, R3, R0, RZ ;  /* 0x00000000030d7224 */ /* 0x000fe200078e02ff */
[----:B------:R-:W-:Y:S02]  /*0f00*/  ISETP.GE.U32.AND P4, PT, R28, UR4, PT ;  /* 0x000000041c007c0c */ /* 0x000fe4000bf86070 */
[----:B--2---:R-:W-:Y:S01]  /*0f10*/  @!P3 LEA R14, P5, R24, R14, 0x2 ;  /* 0x0000000e180eb211 */ /* 0x004fe200078a10ff */
[----:B------:R-:W-:Y:S01]  /*0f20*/  IMAD R13, R4, R18, R13 ;  /* 0x00000012040d7224 */ /* 0x000fe200078e020d */
[----:B------:R-:W2:Y:S02]  /*0f30*/  @!P2 LDG.E R16, desc[UR10][R16.64] ;  /* 0x0000000a1010a981 */ /* 0x000ea4000c1e1900 */
[----:B------:R-:W-:Y:S01]  /*0f40*/  @!P3 LEA.HI.X R15, R24, R15, R12, 0x2, P5 ;  /* 0x0000000f180fb211 */ /* 0x000fe200028f140c */
[----:B------:R-:W-:Y:S01]  /*0f50*/  IMAD.MOV.U32 R24, RZ, RZ, R11 ;  /* 0x000000ffff187224 */ /* 0x000fe200078e000b */
[----:B------:R-:W-:-:S03]  /*0f60*/  SHF.R.S32.HI R12, RZ, 0x1f, R28 ;  /* 0x0000001fff0c7819 */ /* 0x000fc6000001141c */
[----:B------:R-:W-:Y:S01]  /*0f70*/  IMAD.WIDE.U32 R26, R4, R0, R24 ;  /* 0x00000000041a7225 */ /* 0x000fe200078e0018 */
[----:B------:R-:W-:Y:S01]  /*0f80*/  ISETP.GE.U32.AND.EX P4, PT, R12, UR5, PT, P4 ;  /* 0x000000050c007c0c */ /* 0x000fe2000bf86140 */
[----:B------:R-:W3:Y:S02]  /*0f90*/  @!P3 LDG.E R14, desc[UR10][R14.64] ;  /* 0x0000000a0e0eb981 */ /* 0x000ee4000c1e1900 */
[----:B------:R-:W-:Y:S01]  /*0fa0*/  IMAD.IADD R23, R13, 0x1, R27 ;  /* 0x000000010d177824 */ /* 0x000fe200078e021b */
[----:B-1----:R-:W-:Y:S01]  /*0fb0*/  LEA R24, P5, R26, UR6, 0x2 ;  /* 0x000000061a187c11 */ /* 0x002fe2000f8a10ff */
[----:B------:R-:W-:Y:S01]  /*0fc0*/  @!P2 IMAD.MOV.U32 R27, RZ, RZ, R19 ;  /* 0x000000ffff1ba224 */ /* 0x000fe200078e0013 */
[----:B------:R-:W-:Y:S02]  /*0fd0*/  ISETP.LT.OR P4, PT, R28, RZ, P4 ;  /* 0x000000ff1c00720c */ /* 0x000fe40002781670 */
[----:B------:R-:W-:Y:S01]  /*0fe0*/  LEA.HI.X R25, R26, UR7, R23, 0x2, P5 ;  /* 0x000000071a197c11 */ /* 0x000fe2000a8f1417 */
[----:B------:R-:W-:-:S04]  /*0ff0*/  @!P2 IMAD.MOV.U32 R26, RZ, RZ, R11 ;  /* 0x000000ffff1aa224 */ /* 0x000fc800078e000b */
[----:B------:R-:W-:-:S04]  /*1000*/  @!P2 IMAD.WIDE.U32 R30, R4, R0, R26 ;  /* 0x00000000041ea225 */ /* 0x000fc800078e001a */
[----:B------:R-:W-:Y:S01]  /*1010*/  @!P2 IMAD.IADD R13, R13, 0x1, R31 ;  /* 0x000000010d0da824 */ /* 0x000fe200078e021f */
[----:B------:R-:W-:Y:S01]  /*1020*/  @!P2 LEA R26, P5, R30, UR6, 0x2 ;  /* 0x000000061e1aac11 */ /* 0x000fe2000f8a10ff */
[----:B------:R-:W-:-:S03]  /*1030*/  @!P4 IMAD.MOV.U32 R29, RZ, RZ, RZ ;  /* 0x000000ffff1dc224 */ /* 0x000fc600078e00ff */
[----:B------:R-:W-:Y:S01]  /*1040*/  @!P2 LEA.HI.X R27, R30, UR7, R13, 0x2, P5 ;  /* 0x000000071e1bac11 */ /* 0x000fe2000a8f140d */
[----:B------:R-:W-:Y:S01]  /*1050*/  @!P4 IMAD.WIDE.U32 R28, R2, UR4, R28 ;  /* 0x00000004021ccc25 */ /* 0x000fe2000f8e001c */
[----:B------:R-:W0:Y:S03]  /*1060*/  @!P4 LDC.64 R12, c[0x0][0x380] ;  /* 0x0000e000ff0ccb82 */ /* 0x000e260000000a00 */
[----:B------:R0:W2:Y:S01]  /*1070*/  @!P2 LDG.E R19, desc[UR10][R26.64] ;  /* 0x0000000a1a13a981 */ /* 0x0000a2000c1e1900 */
[----:B------:R-:W-:Y:S01]  /*1080*/  VIADD R22, R22, 0x3 ;  /* 0x0000000316167836 */ /* 0x000fe20000000000 */
[----:B0-----:R-:W-:Y:S01]  /*1090*/  @!P4 LEA R26, P5, R28, R12, 0x2 ;  /* 0x0000000c1c1ac211 */ /* 0x001fe200078a10ff */
[----:B------:R-:W-:-:S05]  /*10a0*/  @!P4 IMAD R12, R2, UR5, R29 ;  /* 0x00000005020ccc24 */ /* 0x000fca000f8e021d */
[----:B------:R-:W-:Y:S02]  /*10b0*/  @!P4 LEA.HI.X R27, R28, R13, R12, 0x2, P5 ;  /* 0x0000000d1c1bc211 */ /* 0x000fe400028f140c */
[----:B------:R-:W-:Y:S02]  /*10c0*/  ISETP.GE.U32.AND P5, PT, R22, UR4, PT ;  /* 0x0000000416007c0c */ /* 0x000fe4000bfa6070 */
[----:B------:R-:W-:Y:S01]  /*10d0*/  SHF.R.S32.HI R12, RZ, 0x1f, R22 ;  /* 0x0000001fff0c7819 */ /* 0x000fe20000011416 */
[----:B------:R-:W4:Y:S03]  /*10e0*/  @!P4 LDG.E R26, desc[UR10][R26.64] ;  /* 0x0000000a1a1ac981 */ /* 0x000f26000c1e1900 */
[----:B------:R-:W-:-:S04]  /*10f0*/  ISETP.GE.U32.AND.EX P5, PT, R12, UR5, PT, P5 ;  /* 0x000000050c007c0c */ /* 0x000fc8000bfa6150 */
[----:B------:R-:W-:-:S13]  /*1100*/  ISETP.LT.OR P5, PT, R22, RZ, P5 ;  /* 0x000000ff1600720c */ /* 0x000fda0002fa1670 */
[----:B------:R-:W0:Y:S01]  /*1110*/  @!P5 LDC.64 R12, c[0x0][0x380] ;  /* 0x0000e000ff0cdb82 */ /* 0x000e220000000a00 */
[----:B------:R-:W-:Y:S01]  /*1120*/  @!P5 IMAD.MOV.U32 R23, RZ, RZ, RZ ;  /* 0x000000ffff17d224 */ /* 0x000fe200078e00ff */
[----:B------:R-:W5:Y:S01]  /*1130*/  @!P5 LDG.E R28, desc[UR10][R24.64+0xc] ;  /* 0x00000c0a181cd981 */ /* 0x000f62000c1e1900 */
[----:B------:R-:W-:-:S04]  /*1140*/  @!P5 IMAD.WIDE.U32 R22, R2, UR4, R22 ;  /* 0x000000040216dc25 */ /* 0x000fc8000f8e0016 */
[----:B------:R-:W-:Y:S01]  /*1150*/  @!P5 IMAD R23, R2, UR5, R23 ;  /* 0x000000050217dc24 */ /* 0x000fe2000f8e0217 */
[----:B0-----:R-:W-:-:S04]  /*1160*/  @!P5 LEA R12, P6, R22, R12, 0x2 ;  /* 0x0000000c160cd211 */ /* 0x001fc800078c10ff */
[----:B------:R-:W-:Y:S02]  /*1170*/  @!P5 LEA.HI.X R13, R22, R13, R23, 0x2, P6 ;  /* 0x0000000d160dd211 */ /* 0x000fe400030f1417 */
[----:B------:R-:W3:Y:S04]  /*1180*/  @!P3 LDG.E R22, desc[UR10][R24.64+0x4] ;  /* 0x0000040a1816b981 */ /* 0x000ee8000c1e1900 */
[----:B------:R-:W4:Y:S04]  /*1190*/  @!P4 LDG.E R23, desc[UR10][R24.64+0x8] ;  /* 0x0000080a1817c981 */ /* 0x000f28000c1e1900 */
[----:B------:R-:W5:Y:S01]  /*11a0*/  @!P5 LDG.E R12, desc[UR10][R12.64] ;  /* 0x0000000a0c0cd981 */ /* 0x000f62000c1e1900 */
[----:B------:R-:W-:-:S02]  /*11b0*/  VIADD R11, R11, 0x4 ;  /* 0x000000040b0b7836 */ /* 0x000fc40000000000 */
[----:B--2---:R-:W-:Y:S01]  /*11c0*/  @!P2 FFMA R9, R16, R19, R9 ;  /* 0x000000131009a223 */ /* 0x004fe20000000009 */
[----:B------:R-:W-:-:S03]  /*11d0*/  IMAD.MOV.U32 R19, RZ, RZ, RZ ;  /* 0x000000ffff137224 */ /* 0x000fc600078e00ff */
[----:B---3--:R-:W-:-:S04]  /*11e0*/  @!P3 FFMA R9, R14, R22, R9 ;  /* 0x000000160e09b223 */ /* 0x008fc80000000009 */
[----:B----4-:R-:W-:-:S04]  /*11f0*/  @!P4 FFMA R9, R26, R23, R9 ;  /* 0x000000171a09c223 */ /* 0x010fc80000000009 */
[----:B-----5:R-:W-:-:S07]  /*1200*/  @!P5 FFMA R9, R12, R28, R9 ;  /* 0x0000001c0c09d223 */ /* 0x020fce0000000009 */
.L_x_34:
[----:B------:R-:W-:Y:S05]  /*1210*/  @!P1 BRA `(.L_x_31) ;  /* 0x0000000400489947 */ /* 0x000fea0003800000 */
[----:B------:R-:W-:Y:S02]  /*1220*/  ISETP.NE.U32.AND P2, PT, R6, 0x1, PT ;  /* 0x000000010600780c */ /* 0x000fe40003f45070 */
[----:B------:R-:W-:Y:S02]  /*1230*/  LOP3.LUT R12, R0, 0x1, RZ, 0xc0, !PT ;  /* 0x00000001000c7812 */ /* 0x000fe400078ec0ff */
[----:B------:R-:W-:Y:S02]  /*1240*/  ISETP.NE.AND.EX P2, PT, RZ, RZ, PT, P2 ;  /* 0x000000ffff00720c */ /* 0x000fe40003f45320 */
[----:B------:R-:W-:-:S04]  /*1250*/  ISETP.NE.U32.AND P1, PT, R12, 0x1, PT ;  /* 0x000000010c00780c */ /* 0x000fc80003f25070 */
[----:B------:R-:W-:-:S07]  /*1260*/  ISETP.NE.U32.AND.EX P1, PT, RZ, RZ, PT, P1 ;  /* 0x000000ffff00720c */ /* 0x000fce0003f25110 */
[----:B------:R-:W-:Y:S06]  /*1270*/  @!P2 BRA `(.L_x_35) ;  /* 0x0000000000c4a947 */ /* 0x000fec0003800000 */
[----:B------:R-:W0:Y:S01]  /*1280*/  LDCU.64 UR4, c[0x0][0x388] ;  /* 0x00007100ff0477ac */ /* 0x000e220008000a00 */
[----:B------:R-:W-:-:S04]  /*1290*/  IADD3 R28, PT, PT, R20, R11, -R8 ;  /* 0x0000000b141c7210 */ /* 0x000fc80007ffe808 */
[----:B------:R-:W-:Y:S01]  /*12a0*/  SHF.R.S32.HI R12, RZ, 0x1f, R28 ;  /* 0x0000001fff0c7819 */ /* 0x000fe2000001141c */
[C---:B------:R-:W-:Y:S01]  /*12b0*/  VIADD R22, R28.reuse, 0x1 ;  /* 0x000000011c167836 */ /* 0x040fe20000000000 */
[----:B0-----:R-:W-:-:S04]  /*12c0*/  ISETP.GE.U32.AND P2, PT, R28, UR4, PT ;  /* 0x000000041c007c0c */ /* 0x001fc8000bf46070 */
[----:B------:R-:W-:Y:S02]  /*12d0*/  ISETP.GE.U32.AND P3, PT, R22, UR4, PT ;  /* 0x0000000416007c0c */ /* 0x000fe4000bf66070 */
[----:B------:R-:W-:Y:S02]  /*12e0*/  ISETP.GE.U32.AND.EX P2, PT, R12, UR5, PT, P2 ;  /* 0x000000050c007c0c */ /* 0x000fe4000bf46120 */
[----:B------:R-:W-:Y:S02]  /*12f0*/  SHF.R.S32.HI R12, RZ, 0x1f, R22 ;  /* 0x0000001fff0c7819 */ /* 0x000fe40000011416 */
[----:B------:R-:W-:Y:S02]  /*1300*/  ISETP.LT.OR P2, PT, R28, RZ, P2 ;  /* 0x000000ff1c00720c */ /* 0x000fe40001741670 */
[----:B------:R-:W-:-:S04]  /*1310*/  ISETP.GE.U32.AND.EX P3, PT, R12, UR5, PT, P3 ;  /* 0x000000050c007c0c */ /* 0x000fc8000bf66130 */
[----:B------:R-:W-:-:S07]  /*1320*/  ISETP.LT.OR P3, PT, R22, RZ, P3 ;  /* 0x000000ff1600720c */ /* 0x000fce0001f61670 */
[----:B------:R-:W0:Y:S01]  /*1330*/  @!P2 LDC.64 R16, c[0x0][0x380] ;  /* 0x0000e000ff10ab82 */ /* 0x000e220000000a00 */
[----:B------:R-:W-:Y:S02]  /*1340*/  @!P2 IMAD.MOV.U32 R29, RZ, RZ, RZ ;  /* 0x000000ffff1da224 */ /* 0x000fe400078e00ff */
[----:B------:R-:W-:Y:S02]  /*1350*/  @!P2 IMAD R23, R3, R0, RZ ;  /* 0x000000000317a224 */ /* 0x000fe400078e02ff */
[----:B------:R-:W-:-:S03]  /*1360*/  @!P2 IMAD.WIDE.U32 R28, R2, UR4, R28 ;  /* 0x00000004021cac25 */ /* 0x000fc6000f8e001c */
[----:B------:R-:W1:Y:S01]  /*1370*/  @!P2 LDC.64 R12, c[0x0][0x398] ;  /* 0x0000e600ff0cab82 */ /* 0x000e620000000a00 */
[----:B------:R-:W-:Y:S02]  /*1380*/  @!P2 IMAD.MOV.U32 R24, RZ, RZ, R11 ;  /* 0x000000ffff18a224 */ /* 0x000fe400078e000b */
[----:B------:R-:W-:Y:S02]  /*1390*/  @!P2 IMAD.MOV.U32 R25, RZ, RZ, R19 ;  /* 0x000000ffff19a224 */ /* 0x000fe400078e0013 */
[C---:B------:R-:W-:Y:S02]  /*13a0*/  @!P2 IMAD R23, R4.reuse, R18, R23 ;  /* 0x000000120417a224 */ /* 0x040fe400078e0217 */
[----:B------:R-:W-:Y:S01]  /*13b0*/  @!P2 IMAD.WIDE.U32 R24, R4, R0, R24 ;  /* 0x000000000418a225 */ /* 0x000fe200078e0018 */
[----:B------:R-:W2:Y:S03]  /*13c0*/  @!P3 LDC.64 R14, c[0x0][0x380] ;  /* 0x0000e000ff0ebb82 */ /* 0x000ea60000000a00 */
[----:B------:R-:W-:Y:S01]  /*13d0*/  @!P2 IMAD.IADD R23, R23, 0x1, R25 ;  /* 0x000000011717a824 */ /* 0x000fe200078e0219 */
[----:B0-----:R-:W-:Y:S01]  /*13e0*/  @!P2 LEA R26, P4, R28, R16, 0x2 ;  /* 0x000000101c1aa211 */ /* 0x001fe200078810ff */
[----:B------:R-:W-:-:S05]  /*13f0*/  @!P2 IMAD R16, R2, UR5, R29 ;  /* 0x000000050210ac24 */ /* 0x000fca000f8e021d */
[----:B------:R-:W-:Y:S02]  /*1400*/  @!P2 LEA.HI.X R27, R28, R17, R16, 0x2, P4 ;  /* 0x000000111c1ba211 */ /* 0x000fe400020f1410 */
[C---:B-1----:R-:W-:Y:S01]  /*1410*/  @!P2 LEA R12, P4, R24.reuse, R12, 0x2 ;  /* 0x0000000c180ca211 */ /* 0x042fe200078810ff */
[----:B------:R-:W0:Y:S02]  /*1420*/  @!P3 LDC.64 R16, c[0x0][0x398] ;  /* 0x0000e600ff10bb82 */ /* 0x000e240000000a00 */
[----:B------:R-:W3:Y:S01]  /*1430*/  @!P2 LDG.E R26, desc[UR10][R26.64] ;  /* 0x0000000a1a1aa981 */ /* 0x000ee2000c1e1900 */
[----:B------:R-:W-:Y:S01]  /*1440*/  @!P2 LEA.HI.X R13, R24, R13, R23, 0x2, P4 ;  /* 0x0000000d180da211 */ /* 0x000fe200020f1417 */
[----:B------:R-:W-:Y:S02]  /*1450*/  @!P3 IMAD.MOV.U32 R23, RZ, RZ, RZ ;  /* 0x000000ffff17b224 */ /* 0x000fe400078e00ff */
[C---:B------:R-:W-:Y:S02]  /*1460*/  @!P3 IMAD.WIDE.U32 R22, R2.reuse, UR4, R22 ;  /* 0x000000040216bc25 */ /* 0x040fe4000f8e0016 */
[----:B------:R-:W3:Y:S02]  /*1470*/  @!P2 LDG.E R12, desc[UR10][R12.64] ;  /* 0x0000000a0c0ca981 */ /* 0x000ee4000c1e1900 */
[----:B------:R-:W-:Y:S01]  /*1480*/  @!P3 IMAD R19, R2, UR5, R23 ;  /* 0x000000050213bc24 */ /* 0x000fe2000f8e0217 */
[----:B--2---:R-:W-:Y:S01]  /*1490*/  @!P3 LEA R14, P4, R22, R14, 0x2 ;  /* 0x0000000e160eb211 */ /* 0x004fe200078810ff */
[----:B------:R-:W-:-:S03]  /*14a0*/  @!P3 IMAD.MOV.U32 R23, RZ, RZ, RZ ;  /* 0x000000ffff17b224 */ /* 0x000fc600078e00ff */
[----:B------:R-:W-:Y:S01]  /*14b0*/  @!P3 LEA.HI.X R15, R22, R15, R19, 0x2, P4 ;  /* 0x0000000f160fb211 */ /* 0x000fe200020f1413 */
[----:B------:R-:W-:Y:S02]  /*14c0*/  @!P3 IMAD R19, R3, R0, RZ ;  /* 0x000000000313b224 */ /* 0x000fe400078e02ff */
[----:B------:R-:W-:Y:S02]  /*14d0*/  @!P3 IMAD.MOV.U32 R22, RZ, RZ, R11 ;  /* 0x000000ffff16b224 */ /* 0x000fe400078e000b */
[C---:B------:R-:W-:Y:S01]  /*14e0*/  @!P3 IMAD R19, R4.reuse, R18, R19 ;  /* 0x000000120413b224 */ /* 0x040fe200078e0213 */
[----:B------:R-:W2:Y:S01]  /*14f0*/  @!P3 LDG.E R14, desc[UR10][R14.64] ;  /* 0x0000000a0e0eb981 */ /* 0x000ea2000c1e1900 */
[----:B------:R-:W-:-:S04]  /*1500*/  @!P3 IMAD.WIDE.U32 R22, R4, R0, R22 ;  /* 0x000000000416b225 */ /* 0x000fc800078e0016 */
[----:B------:R-:W-:Y:S01]  /*1510*/  @!P3 IMAD.IADD R19, R19, 0x1, R23 ;  /* 0x000000011313b824 */ /* 0x000fe200078e0217 */
[----:B0-----:R-:W-:-:S04]  /*1520*/  @!P3 LEA R16, P4, R22, R16, 0x2 ;  /* 0x000000101610b211 */ /* 0x001fc800078810ff */
[----:B------:R-:W-:-:S05]  /*1530*/  @!P3 LEA.HI.X R17, R22, R17, R19, 0x2, P4 ;  /* 0x000000111611b211 */ /* 0x000fca00020f1413 */
[----:B------:R-:W2:Y:S01]  /*1540*/  @!P3 LDG.E R16, desc[UR10][R16.64+0x4] ;  /* 0x0000040a1010b981 */ /* 0x000ea2000c1e1900 */
[----:B------:R-:W-:Y:S02]  /*1550*/  IMAD.MOV.U32 R19, RZ, RZ, RZ ;  /* 0x000000ffff137224 */ /* 0x000fe400078e00ff */
[----:B------:R-:W-:Y:S02]  /*1560*/  VIADD R11, R11, 0x2 ;  /* 0x000000020b0b7836 */ /* 0x000fe40000000000 */
[----:B---3--:R-:W-:-:S04]  /*1570*/  @!P2 FFMA R9, R12, R26, R9 ;  /* 0x0000001a0c09a223 */ /* 0x008fc80000000009 */
[----:B--2---:R-:W-:-:S07]  /*1580*/  @!P3 FFMA R9, R14, R16, R9 ;  /* 0x000000100e09b223 */ /* 0x004fce0000000009 */
.L_x_35:
[----:B------:R-:W-:Y:S05]  /*1590*/  @P1 BRA `(.L_x_31) ;  /* 0x0000000000681947 */ /* 0x000fea0003800000 */
[----:B------:R-:W0:Y:S01]  /*15a0*/  LDC.64 R12, c[0x0][0x388] ;  /* 0x0000e200ff0c7b82 */ /* 0x000e220000000a00 */
[----:B------:R-:W-:-:S04]  /*15b0*/  IADD3 R17, PT, PT, R20, R11, -R8 ;  /* 0x0000000b14117210 */ /* 0x000fc80007ffe808 */
[----:B------:R-:W-:Y:S02]  /*15c0*/  SHF.R.S32.HI R14, RZ, 0x1f, R17 ;  /* 0x0000001fff0e7819 */ /* 0x000fe40000011411 */
[----:B0-----:R-:W-:-:S04]  /*15d0*/  ISETP.GE.U32.AND P1, PT, R17, R12, PT ;  /* 0x0000000c1100720c */ /* 0x001fc80003f26070 */
[----:B------:R-:W-:-:S04]  /*15e0*/  ISETP.GE.U32.AND.EX P1, PT, R14, R13, PT, P1 ;  /* 0x0000000d0e00720c */ /* 0x000fc80003f26110 */
[----:B------:R-:W-:-:S13]  /*15f0*/  ISETP.LT.OR P1, PT, R17, RZ, P1 ;  /* 0x000000ff1100720c */ /* 0x000fda0000f21670 */
[----:B------:R-:W-:Y:S05]  /*1600*/  @P1 BRA `(.L_x_31) ;  /* 0x00000000004c1947 */ /* 0x000fea0003800000 */
[----:B------:R-:W0:Y:S01]  /*1610*/  LDCU.64 UR4, c[0x0][0x380] ;  /* 0x00007000ff0477ac */ /* 0x000e220008000a00 */
[----:B------:R-:W-:Y:S02]  /*1620*/  IMAD.MOV.U32 R14, RZ, RZ, R17 ;  /* 0x000000ffff0e7224 */ /* 0x000fe400078e0011 */
[----:B------:R-:W-:Y:S01]  /*1630*/  IMAD.MOV.U32 R15, RZ, RZ, RZ ;  /* 0x000000ffff0f7224 */ /* 0x000fe200078e00ff */
[----:B------:R-:W1:Y:S01]  /*1640*/  LDCU.64 UR6, c[0x0][0x398] ;  /* 0x00007300ff0677ac */ /* 0x000e620008000a00 */
[----:B------:R-:W-:Y:S02]  /*1650*/  IMAD R23, R3, R0, RZ ;  /* 0x0000000003177224 */ /* 0x000fe400078e02ff */
[----:B------:R-:W-:Y:S02]  /*1660*/  IMAD.MOV.U32 R16, RZ, RZ, R11 ;  /* 0x000000ffff107224 */ /* 0x000fe400078e000b */
[----:B------:R-:W-:Y:S02]  /*1670*/  IMAD.MOV.U32 R17, RZ, RZ, R19 ;  /* 0x000000ffff117224 */ /* 0x000fe400078e0013 */
[----:B------:R-:W-:-:S04]  /*1680*/  IMAD.WIDE.U32 R14, R2, R12, R14 ;  /* 0x0000000c020e7225 */ /* 0x000fc800078e000e */
[----:B------:R-:W-:-:S04]  /*1690*/  IMAD.WIDE.U32 R16, R4, R0, R16 ;  /* 0x0000000004107225 */ /* 0x000fc800078e0010 */
[----:B------:R-:W-:Y:S01]  /*16a0*/  IMAD R11, R4, R18, R23 ;  /* 0x00000012040b7224 */ /* 0x000fe200078e0217 */
[----:B0-----:R-:W-:Y:S01]  /*16b0*/  LEA R18, P1, R14, UR4, 0x2 ;  /* 0x000000040e127c11 */ /* 0x001fe2000f8210ff */
[----:B------:R-:W-:Y:S01]  /*16c0*/  IMAD R13, R2, R13, R15 ;  /* 0x0000000d020d7224 */ /* 0x000fe200078e020f */
[----:B-1----:R-:W-:Y:S01]  /*16d0*/  LEA R12, P2, R16, UR6, 0x2 ;  /* 0x00000006100c7c11 */ /* 0x002fe2000f8410ff */
[----:B------:R-:W-:-:S03]  /*16e0*/  IMAD.IADD R11, R11, 0x1, R17 ;  /* 0x000000010b0b7824 */ /* 0x000fc600078e0211 */
[----:B------:R-:W-:Y:S02]  /*16f0*/  LEA.HI.X R19, R14, UR5, R13, 0x2, P1 ;  /* 0x000000050e137c11 */ /* 0x000fe400088f140d */
[----:B------:R-:W-:-:S03]  /*1700*/  LEA.HI.X R13, R16, UR7, R11, 0x2, P2 ;  /* 0x00000007100d7c11 */ /* 0x000fc600090f140b */
[----:B------:R-:W2:Y:S04]  /*1710*/  LDG.E R18, desc[UR10][R18.64] ;  /* 0x0000000a12127981 */ /* 0x000ea8000c1e1900 */
[----:B------:R-:W2:Y:S02]  /*1720*/  LDG.E R12, desc[UR10][R12.64] ;  /* 0x0000000a0c0c7981 */ /* 0x000ea4000c1e1900 */
[----:B--2---:R-:W-:-:S07]  /*1730*/  FFMA R9, R18, R12, R9 ;  /* 0x0000000c12097223 */ /* 0x004fce0000000009 */
.L_x_31:
[----:B------:R-:W-:Y:S05]  /*1740*/  BSYNC.RECONVERGENT B0 ;  /* 0x0000000000007941 */ /* 0x000fea0003800200 */
.L_x_30:
[----:B------:R-:W0:Y:S01]  /*1750*/  LDCU.64 UR4, c[0x0][0x3a8] ;  /* 0x00007500ff0477ac */ /* 0x000e220008000a00 */
[----:B------:R-:W-:-:S05]  /*1760*/  IADD3 R4, P1, PT, R4, 0x1, RZ ;  /* 0x0000000104047810 */ /* 0x000fca0007f3e0ff */
[----:B------:R-:W-:Y:S01]  /*1770*/  IMAD.X R3, RZ, RZ, R3, P1 ;  /* 0x000000ffff037224 */ /* 0x000fe200008e0603 */
[----:B0-----:R-:W-:-:S04]  /*1780*/  ISETP.GE.U32.AND P1, PT, R4, UR4, PT ;  /* 0x0000000404007c0c */ /* 0x001fc8000bf26070 */
[----:B------:R-:W-:-:S13]  /*1790*/  ISETP.GE.U32.AND.EX P1, PT, R3, UR5, PT, P1 ;  /* 0x0000000503007c0c */ /* 0x000fda000bf26110 */
[----:B------:R-:W-:Y:S05]  /*17a0*/  @!P1 BRA `(.L_x_36) ;  /* 0xffffffe800b09947 */ /* 0x000fea000383ffff */
.L_x_29:
[----:B------:R-:W0:Y:S01]  /*17b0*/  LDCU.64 UR6, c[0x0][0x388] ;  /* 0x00007100ff0677ac */ /* 0x000e220008000a00 */
[----:B------:R-:W-:Y:S02]  /*17c0*/  SHF.R.S32.HI R3, RZ, 0x1f, R10 ;  /* 0x0000001fff037819 */ /* 0x000fe4000001140a */
[--C-:B------:R-:W-:Y:S01]  /*17d0*/  SHF.R.S32.HI R21, RZ, 0x1f, R20.reuse ;  /* 0x0000001fff157819 */ /* 0x100fe20000011414 */
[----:B------:R-:W1:Y:S02]  /*17e0*/  LDCU.64 UR4, c[0x0][0x3b0] ;  /* 0x00007600ff0477ac */ /* 0x000e640008000a00 */
[----:B0-----:R-:W-:Y:S02]  /*17f0*/  IMAD R3, R3, UR6, RZ ;  /* 0x0000000603037c24 */ /* 0x001fe4000f8e02ff */
[----:B------:R-:W-:-:S04]  /*1800*/  IMAD.WIDE.U32 R20, R10, UR6, R20 ;  /* 0x000000060a147c25 */ /* 0x000fc8000f8e0014 */
[----:B------:R-:W-:Y:S01]  /*1810*/  IMAD R3, R10, UR7, R3 ;  /* 0x000000070a037c24 */ /* 0x000fe2000f8e0203 */
[----:B-1----:R-:W-:-:S03]  /*1820*/  LEA R2, P0, R20, UR4, 0x2 ;  /* 0x0000000414027c11 */ /* 0x002fc6000f8010ff */
[----:B------:R-:W-:-:S05]  /*1830*/  IMAD.IADD R3, R21, 0x1, R3 ;  /* 0x0000000115037824 */ /* 0x000fca00078e0203 */
[----:B------:R-:W-:-:S05]  /*1840*/  LEA.HI.X R3, R20, UR5, R3, 0x2, P0 ;  /* 0x0000000514037c11 */ /* 0x000fca00080f1403 */
[----:B------:R-:W-:Y:S01]  /*1850*/  STG.E desc[UR10][R2.64], R9 ;  /* 0x0000000902007986 */ /* 0x000fe2000c10190a */
[----:B------:R-:W-:Y:S05]  /*1860*/  EXIT ;  /* 0x000000000000794d */ /* 0x000fea0003800000 */
.L_x_37:
        /* <DEDUP_REMOVED lines=9> */
.L_x_42:


//--------------------- .nv.shared.reserved.0     --------------------------
	.section	.nv.shared.reserved.0,"aw",@nobits
	.weak		__nv_reservedSMEM_offset_0_alias
	.size		__nv_reservedSMEM_offset_0_alias, 0, 64
	.other		__nv_reservedSMEM_offset_0_alias,@"STO_CUDA_RESERVED_SHARED STV_DEFAULT"
__nv_reservedSMEM_offset_0_alias:
	.zero		0
	.zero		64


//--------------------- .nv.constant0._Z21gpu_convolve_constantPKfPfiiii --------------------------
	.section	.nv.constant0._Z21gpu_convolve_constantPKfPfiiii,"a",@progbits
	.sectionflags	@""
	.align	4
.nv.constant0._Z21gpu_convolve_constantPKfPfiiii:
	.zero		928


//--------------------- .nv.constant0._Z19gpu_convolve_globalPKfS0_Pfiiii --------------------------
	.section	.nv.constant0._Z19gpu_convolve_globalPKfS0_Pfiiii,"a",@progbits
	.sectionflags	@""
	.align	4
.nv.constant0._Z19gpu_convolve_globalPKfS0_Pfiiii:
	.zero		936


//--------------------- .nv.constant0._Z27gpu_upscale_bilinear_globalPKfPfiiii --------------------------
	.section	.nv.constant0._Z27gpu_upscale_bilinear_globalPKfPfiiii,"a",@progbits
	.sectionflags	@""
	.align	4
.nv.constant0._Z27gpu_upscale_bilinear_globalPKfPfiiii:
	.zero		928


//--------------------- .nv.constant0._Z19gpu_convolve_globalPKfmmS0_mmPf --------------------------
	.section	.nv.constant0._Z19gpu_convolve_globalPKfmmS0_mmPf,"a",@progbits
	.sectionflags	@""
	.align	4
.nv.constant0._Z19gpu_convolve_globalPKfmmS0_mmPf:
	.zero		952


//--------------------- SYMBOLS --------------------------

	.type		.nv.reservedSmem.offset0,@object
	.size		.nv.reservedSmem.offset0,0x4
